//
// Generated by NVIDIA NVVM Compiler
//
// Compiler Build ID: CL-36424714
// Cuda compilation tools, release 13.0, V13.0.88
// Based on NVVM 20.0.0
//

.version 9.0
.target sm_100
.address_size 64


.func  (.param .b64 func_retval0) _Z9factorialj(
	.param .b32 _Z9factorialj_param_0
)
{
	.reg .pred 	%p<2>;
	.reg .b32 	%r<2>;
	.reg .b64 	%rd<9>;

	ld.param.u32 	%rd7, [_Z9factorialj_param_0];
	mov.b64 	%rd8, 1;
$L__BB0_1:
	cvt.u32.u64 	%r1, %rd7;
	setp.lt.u32 	%p1, %r1, 2;
	@%p1 bra 	$L__BB0_3;
	add.s64 	%rd4, %rd7, -1;
	mul.lo.s64 	%rd8, %rd8, %rd7;
	mov.u64 	%rd7, %rd4;
	bra.uni 	$L__BB0_1;
$L__BB0_3:
	st.param.b64 	[func_retval0], %rd8;
	ret;

}
	// .globl	_Z10findPrimesyyPb
.visible .entry _Z10findPrimesyyPb(
	.param .u64 _Z10findPrimesyyPb_param_0,
	.param .u64 _Z10findPrimesyyPb_param_1,
	.param .u64 .ptr .align 1 _Z10findPrimesyyPb_param_2
)
{
	.reg .pred 	%p<14>;
	.reg .b16 	%rs<10>;
	.reg .b32 	%r<11>;
	.reg .b64 	%rd<29>;

	ld.param.u64 	%rd12, [_Z10findPrimesyyPb_param_0];
	ld.param.u64 	%rd14, [_Z10findPrimesyyPb_param_1];
	ld.param.u64 	%rd13, [_Z10findPrimesyyPb_param_2];
	mov.u32 	%r1, %ctaid.x;
	mov.u32 	%r2, %ntid.x;
	mov.u32 	%r3, %tid.x;
	mad.lo.s32 	%r4, %r1, %r2, %r3;
	cvt.u64.u32 	%rd1, %r4;
	sub.s64 	%rd15, %rd14, %rd12;
	setp.le.u64 	%p1, %rd15, %rd1;
	@%p1 bra 	$L__BB1_16;
	add.s64 	%rd2, %rd12, %rd1;
	setp.lt.u64 	%p2, %rd2, 2;
	mov.b16 	%rs2, 0;
	mov.u16 	%rs9, %rs2;
	@%p2 bra 	$L__BB1_15;
	setp.lt.u64 	%p3, %rd2, 4;
	mov.b16 	%rs3, 1;
	mov.u16 	%rs9, %rs3;
	@%p3 bra 	$L__BB1_15;
	and.b64  	%rd16, %rd2, 1;
	setp.eq.b64 	%p4, %rd16, 1;
	not.pred 	%p5, %p4;
	mul.lo.s64 	%rd17, %rd2, -6148914691236517205;
	setp.lt.u64 	%p6, %rd17, 6148914691236517206;
	or.pred  	%p7, %p5, %p6;
	mov.u16 	%rs9, %rs2;
	@%p7 bra 	$L__BB1_15;
	setp.lt.u64 	%p8, %rd2, 25;
	mov.u16 	%rs9, %rs3;
	@%p8 bra 	$L__BB1_15;
	mov.b64 	%rd26, 5;
	cvt.u32.u64 	%r6, %rd2;
	bra.uni 	$L__BB1_7;
$L__BB1_6:
	add.s64 	%rd26, %rd26, 6;
	mul.lo.s64 	%rd23, %rd26, %rd26;
	setp.gt.u64 	%p13, %rd23, %rd2;
	mov.u16 	%rs9, %rs3;
	@%p13 bra 	$L__BB1_15;
$L__BB1_7:
	or.b64  	%rd19, %rd2, %rd26;
	and.b64  	%rd20, %rd19, -4294967296;
	setp.ne.s64 	%p9, %rd20, 0;
	@%p9 bra 	$L__BB1_9;
	cvt.u32.u64 	%r5, %rd26;
	rem.u32 	%r7, %r6, %r5;
	cvt.u64.u32 	%rd27, %r7;
	bra.uni 	$L__BB1_10;
$L__BB1_9:
	rem.u64 	%rd27, %rd2, %rd26;
$L__BB1_10:
	setp.eq.s64 	%p10, %rd27, 0;
	mov.u16 	%rs9, %rs2;
	@%p10 bra 	$L__BB1_15;
	add.s64 	%rd8, %rd26, 2;
	or.b64  	%rd21, %rd2, %rd8;
	and.b64  	%rd22, %rd21, -4294967296;
	setp.ne.s64 	%p11, %rd22, 0;
	@%p11 bra 	$L__BB1_13;
	cvt.u32.u64 	%r8, %rd8;
	rem.u32 	%r10, %r6, %r8;
	cvt.u64.u32 	%rd28, %r10;
	bra.uni 	$L__BB1_14;
$L__BB1_13:
	rem.u64 	%rd28, %rd2, %rd8;
$L__BB1_14:
	setp.ne.s64 	%p12, %rd28, 0;
	mov.u16 	%rs9, %rs2;
	@%p12 bra 	$L__BB1_6;
$L__BB1_15:
	cvta.to.global.u64 	%rd24, %rd13;
	add.s64 	%rd25, %rd24, %rd1;
	st.global.u8 	[%rd25], %rs9;
$L__BB1_16:
	ret;

}
	// .globl	_Z11computeGCDsPiiS_
.visible .entry _Z11computeGCDsPiiS_(
	.param .u64 .ptr .align 1 _Z11computeGCDsPiiS__param_0,
	.param .u32 _Z11computeGCDsPiiS__param_1,
	.param .u64 .ptr .align 1 _Z11computeGCDsPiiS__param_2
)
{
	.reg .pred 	%p<5>;
	.reg .b32 	%r<14>;
	.reg .b64 	%rd<15>;

	ld.param.u64 	%rd3, [_Z11computeGCDsPiiS__param_0];
	ld.param.s32 	%rd2, [_Z11computeGCDsPiiS__param_1];
	ld.param.u64 	%rd4, [_Z11computeGCDsPiiS__param_2];
	mov.u32 	%r7, %ctaid.x;
	mov.u32 	%r8, %ntid.x;
	mov.u32 	%r9, %tid.x;
	mad.lo.s32 	%r10, %r7, %r8, %r9;
	cvt.u64.u32 	%rd1, %r10;
	setp.ge.u64 	%p1, %rd1, %rd2;
	@%p1 bra 	$L__BB2_5;
	cvta.to.global.u64 	%rd5, %rd3;
	shl.b64 	%rd6, %rd1, 2;
	add.s64 	%rd7, %rd5, %rd6;
	ld.global.u32 	%r13, [%rd7];
	add.s64 	%rd8, %rd1, 1;
	setp.eq.s64 	%p2, %rd8, %rd2;
	selp.b64 	%rd9, 0, %rd8, %p2;
	shl.b64 	%rd10, %rd9, 2;
	add.s64 	%rd11, %rd5, %rd10;
	ld.global.u32 	%r11, [%rd11];
	setp.eq.s32 	%p3, %r11, 0;
	@%p3 bra 	$L__BB2_4;
	mov.u32 	%r12, %r13;
$L__BB2_3:
	mov.u32 	%r13, %r11;
	rem.s32 	%r11, %r12, %r13;
	setp.ne.s32 	%p4, %r11, 0;
	mov.u32 	%r12, %r13;
	@%p4 bra 	$L__BB2_3;
$L__BB2_4:
	cvta.to.global.u64 	%rd12, %rd4;
	add.s64 	%rd14, %rd12, %rd6;
	st.global.u32 	[%rd14], %r13;
$L__BB2_5:
	ret;

}
	// .globl	_Z20computeStieltjesDiffPdj
.visible .entry _Z20computeStieltjesDiffPdj(
	.param .u64 .ptr .align 1 _Z20computeStieltjesDiffPdj_param_0,
	.param .u32 _Z20computeStieltjesDiffPdj_param_1
)
{
	.reg .pred 	%p<3>;
	.reg .b32 	%r<10>;
	.reg .b64 	%rd<5>;
	.reg .b64 	%fd<10>;

	ld.param.u64 	%rd1, [_Z20computeStieltjesDiffPdj_param_0];
	ld.param.u32 	%r2, [_Z20computeStieltjesDiffPdj_param_1];
	mov.u32 	%r3, %ctaid.x;
	mov.u32 	%r4, %ntid.x;
	mov.u32 	%r5, %tid.x;
	mad.lo.s32 	%r1, %r3, %r4, %r5;
	setp.ge.u32 	%p1, %r1, %r2;
	@%p1 bra 	$L__BB3_4;
	setp.eq.s32 	%p2, %r1, 0;
	mov.f64 	%fd9, 0d3FF0000000000000;
	@%p2 bra 	$L__BB3_3;
	mul.lo.s32 	%r6, %r1, %r1;
	cvt.rn.f64.u32 	%fd4, %r6;
	rcp.rn.f64 	%fd9, %fd4;
$L__BB3_3:
	mad.lo.s32 	%r7, %r1, %r1, %r1;
	add.s32 	%r8, %r1, %r7;
	add.s32 	%r9, %r8, 1;
	cvt.rn.f64.u32 	%fd5, %r9;
	rcp.rn.f64 	%fd6, %fd5;
	neg.f64 	%fd7, %fd6;
	add.f64 	%fd8, %fd9, %fd7;
	cvta.to.global.u64 	%rd2, %rd1;
	mul.wide.u32 	%rd3, %r1, 8;
	add.s64 	%rd4, %rd2, %rd3;
	st.global.f64 	[%rd4], %fd8;
$L__BB3_4:
	ret;

}
	// .globl	_Z26filterDivisibleByStieltjesPyjPdPbj
.visible .entry _Z26filterDivisibleByStieltjesPyjPdPbj(
	.param .u64 .ptr .align 1 _Z26filterDivisibleByStieltjesPyjPdPbj_param_0,
	.param .u32 _Z26filterDivisibleByStieltjesPyjPdPbj_param_1,
	.param .u64 .ptr .align 1 _Z26filterDivisibleByStieltjesPyjPdPbj_param_2,
	.param .u64 .ptr .align 1 _Z26filterDivisibleByStieltjesPyjPdPbj_param_3,
	.param .u32 _Z26filterDivisibleByStieltjesPyjPdPbj_param_4
)
{
	.reg .pred 	%p<6>;
	.reg .b16 	%rs<6>;
	.reg .b32 	%r<15>;
	.reg .b64 	%rd<21>;
	.reg .b64 	%fd<3>;

	ld.param.u64 	%rd7, [_Z26filterDivisibleByStieltjesPyjPdPbj_param_0];
	ld.param.u32 	%r5, [_Z26filterDivisibleByStieltjesPyjPdPbj_param_1];
	ld.param.u64 	%rd8, [_Z26filterDivisibleByStieltjesPyjPdPbj_param_2];
	ld.param.u64 	%rd9, [_Z26filterDivisibleByStieltjesPyjPdPbj_param_3];
	ld.param.u32 	%r4, [_Z26filterDivisibleByStieltjesPyjPdPbj_param_4];
	mov.u32 	%r6, %ctaid.x;
	mov.u32 	%r7, %ntid.x;
	mov.u32 	%r8, %tid.x;
	mad.lo.s32 	%r1, %r6, %r7, %r8;
	setp.ge.u32 	%p1, %r1, %r5;
	@%p1 bra 	$L__BB4_9;
	cvta.to.global.u64 	%rd10, %rd7;
	mul.wide.u32 	%rd11, %r1, 8;
	add.s64 	%rd12, %rd10, %rd11;
	ld.global.u64 	%rd1, [%rd12];
	setp.eq.s32 	%p2, %r4, 0;
	mov.b16 	%rs2, 0;
	mov.u16 	%rs5, %rs2;
	@%p2 bra 	$L__BB4_8;
	cvta.to.global.u64 	%rd2, %rd8;
	mov.b32 	%r14, 0;
	cvt.u32.u64 	%r12, %rd1;
	bra.uni 	$L__BB4_4;
$L__BB4_3:
	add.s32 	%r14, %r14, 1;
	setp.eq.s32 	%p5, %r14, %r4;
	mov.u16 	%rs5, %rs2;
	@%p5 bra 	$L__BB4_8;
$L__BB4_4:
	mul.wide.u32 	%rd13, %r14, 8;
	add.s64 	%rd14, %rd2, %rd13;
	ld.global.f64 	%fd1, [%rd14];
	mul.f64 	%fd2, %fd1, 0d41CDCD6500000000;
	cvt.rzi.s32.f64 	%r10, %fd2;
	cvt.s64.s32 	%rd3, %r10;
	or.b64  	%rd15, %rd1, %rd3;
	and.b64  	%rd16, %rd15, -4294967296;
	setp.ne.s64 	%p3, %rd16, 0;
	@%p3 bra 	$L__BB4_6;
	cvt.u32.u64 	%r11, %rd3;
	rem.u32 	%r13, %r12, %r11;
	cvt.u64.u32 	%rd20, %r13;
	bra.uni 	$L__BB4_7;
$L__BB4_6:
	rem.u64 	%rd20, %rd1, %rd3;
$L__BB4_7:
	setp.ne.s64 	%p4, %rd20, 0;
	mov.b16 	%rs5, 1;
	@%p4 bra 	$L__BB4_3;
$L__BB4_8:
	cvt.u64.u32 	%rd17, %r1;
	cvta.to.global.u64 	%rd18, %rd9;
	add.s64 	%rd19, %rd18, %rd17;
	st.global.u8 	[%rd19], %rs5;
$L__BB4_9:
	ret;

}
	// .globl	_Z17computeFactorialsPjjPy
.visible .entry _Z17computeFactorialsPjjPy(
	.param .u64 .ptr .align 1 _Z17computeFactorialsPjjPy_param_0,
	.param .u32 _Z17computeFactorialsPjjPy_param_1,
	.param .u64 .ptr .align 1 _Z17computeFactorialsPjjPy_param_2
)
{
	.reg .pred 	%p<2>;
	.reg .b32 	%r<7>;
	.reg .b64 	%rd<11>;

	ld.param.u64 	%rd1, [_Z17computeFactorialsPjjPy_param_0];
	ld.param.u32 	%r2, [_Z17computeFactorialsPjjPy_param_1];
	ld.param.u64 	%rd2, [_Z17computeFactorialsPjjPy_param_2];
	mov.u32 	%r3, %ctaid.x;
	mov.u32 	%r4, %ntid.x;
	mov.u32 	%r5, %tid.x;
	mad.lo.s32 	%r1, %r3, %r4, %r5;
	setp.ge.u32 	%p1, %r1, %r2;
	@%p1 bra 	$L__BB5_2;
	cvta.to.global.u64 	%rd3, %rd1;
	cvta.to.global.u64 	%rd4, %rd2;
	mul.wide.u32 	%rd5, %r1, 4;
	add.s64 	%rd6, %rd3, %rd5;
	ld.global.u32 	%r6, [%rd6];
	{ // callseq 0, 0
	.param .b32 param0;
	st.param.b32 	[param0], %r6;
	.param .b64 retval0;
	call.uni (retval0), 
	_Z9factorialj, 
	(
	param0
	);
	ld.param.b64 	%rd7, [retval0];
	} // callseq 0
	mul.wide.u32 	%rd9, %r1, 8;
	add.s64 	%rd10, %rd4, %rd9;
	st.global.u64 	[%rd10], %rd7;
$L__BB5_2:
	ret;

}
	// .globl	_Z20computePrimeProductsPyjS_
.visible .entry _Z20computePrimeProductsPyjS_(
	.param .u64 .ptr .align 1 _Z20computePrimeProductsPyjS__param_0,
	.param .u32 _Z20computePrimeProductsPyjS__param_1,
	.param .u64 .ptr .align 1 _Z20computePrimeProductsPyjS__param_2
)
{
	.reg .pred 	%p<2>;
	.reg .b32 	%r<6>;
	.reg .b64 	%rd<9>;

	ld.param.u64 	%rd1, [_Z20computePrimeProductsPyjS__param_0];
	ld.param.u32 	%r2, [_Z20computePrimeProductsPyjS__param_1];
	ld.param.u64 	%rd2, [_Z20computePrimeProductsPyjS__param_2];
	mov.u32 	%r3, %ctaid.x;
	mov.u32 	%r4, %ntid.x;
	mov.u32 	%r5, %tid.x;
	mad.lo.s32 	%r1, %r3, %r4, %r5;
	setp.ge.u32 	%p1, %r1, %r2;
	@%p1 bra 	$L__BB6_2;
	cvta.to.global.u64 	%rd3, %rd2;
	cvta.to.global.u64 	%rd4, %rd1;
	mul.wide.u32 	%rd5, %r1, 8;
	add.s64 	%rd6, %rd4, %rd5;
	ld.global.u64 	%rd7, [%rd6];
	add.s64 	%rd8, %rd3, %rd5;
	st.global.u64 	[%rd8], %rd7;
$L__BB6_2:
	ret;

}
	// .globl	_Z27computeStieltjesDifferencesPdjS_
.visible .entry _Z27computeStieltjesDifferencesPdjS_(
	.param .u64 .ptr .align 1 _Z27computeStieltjesDifferencesPdjS__param_0,
	.param .u32 _Z27computeStieltjesDifferencesPdjS__param_1,
	.param .u64 .ptr .align 1 _Z27computeStieltjesDifferencesPdjS__param_2
)
{
	.reg .pred 	%p<3>;
	.reg .b32 	%r<6>;
	.reg .b64 	%rd<14>;
	.reg .b64 	%fd<4>;

	ld.param.u64 	%rd1, [_Z27computeStieltjesDifferencesPdjS__param_0];
	ld.param.u32 	%r2, [_Z27computeStieltjesDifferencesPdjS__param_1];
	ld.param.u64 	%rd2, [_Z27computeStieltjesDifferencesPdjS__param_2];
	mov.u32 	%r3, %ctaid.x;
	mov.u32 	%r4, %ntid.x;
	mov.u32 	%r5, %tid.x;
	mad.lo.s32 	%r1, %r3, %r4, %r5;
	setp.ge.u32 	%p1, %r1, %r2;
	@%p1 bra 	$L__BB7_2;
	cvta.to.global.u64 	%rd3, %rd1;
	cvta.to.global.u64 	%rd4, %rd2;
	cvt.u64.u32 	%rd5, %r1;
	mul.wide.u32 	%rd6, %r1, 8;
	add.s64 	%rd7, %rd3, %rd6;
	ld.global.f64 	%fd1, [%rd7];
	add.s64 	%rd8, %rd5, 1;
	cvt.u64.u32 	%rd9, %r2;
	setp.eq.s64 	%p2, %rd8, %rd9;
	selp.b64 	%rd10, 0, %rd8, %p2;
	shl.b64 	%rd11, %rd10, 3;
	add.s64 	%rd12, %rd3, %rd11;
	ld.global.f64 	%fd2, [%rd12];
	sub.f64 	%fd3, %fd1, %fd2;
	add.s64 	%rd13, %rd4, %rd6;
	st.global.f64 	[%rd13], %fd3;
$L__BB7_2:
	ret;

}
	// .globl	_Z18computeSumOfPrimesPyjS_
.visible .entry _Z18computeSumOfPrimesPyjS_(
	.param .u64 .ptr .align 1 _Z18computeSumOfPrimesPyjS__param_0,
	.param .u32 _Z18computeSumOfPrimesPyjS__param_1,
	.param .u64 .ptr .align 1 _Z18computeSumOfPrimesPyjS__param_2
)
{
	.reg .pred 	%p<2>;
	.reg .b32 	%r<6>;
	.reg .b64 	%rd<9>;

	ld.param.u64 	%rd1, [_Z18computeSumOfPrimesPyjS__param_0];
	ld.param.u32 	%r2, [_Z18computeSumOfPrimesPyjS__param_1];
	ld.param.u64 	%rd2, [_Z18computeSumOfPrimesPyjS__param_2];
	mov.u32 	%r3, %ctaid.x;
	mov.u32 	%r4, %ntid.x;
	mov.u32 	%r5, %tid.x;
	mad.lo.s32 	%r1, %r3, %r4, %r5;
	setp.ge.u32 	%p1, %r1, %r2;
	@%p1 bra 	$L__BB8_2;
	cvta.to.global.u64 	%rd3, %rd2;
	cvta.to.global.u64 	%rd4, %rd1;
	mul.wide.u32 	%rd5, %r1, 8;
	add.s64 	%rd6, %rd4, %rd5;
	ld.global.u64 	%rd7, [%rd6];
	add.s64 	%rd8, %rd3, %rd5;
	st.global.u64 	[%rd8], %rd7;
$L__BB8_2:
	ret;

}
	// .globl	_Z11filterEvensPyjPb
.visible .entry _Z11filterEvensPyjPb(
	.param .u64 .ptr .align 1 _Z11filterEvensPyjPb_param_0,
	.param .u32 _Z11filterEvensPyjPb_param_1,
	.param .u64 .ptr .align 1 _Z11filterEvensPyjPb_param_2
)
{
	.reg .pred 	%p<2>;
	.reg .b16 	%rs<4>;
	.reg .b32 	%r<6>;
	.reg .b64 	%rd<9>;

	ld.param.u64 	%rd1, [_Z11filterEvensPyjPb_param_0];
	ld.param.u32 	%r2, [_Z11filterEvensPyjPb_param_1];
	ld.param.u64 	%rd2, [_Z11filterEvensPyjPb_param_2];
	mov.u32 	%r3, %ctaid.x;
	mov.u32 	%r4, %ntid.x;
	mov.u32 	%r5, %tid.x;
	mad.lo.s32 	%r1, %r3, %r4, %r5;
	setp.ge.u32 	%p1, %r1, %r2;
	@%p1 bra 	$L__BB9_2;
	cvta.to.global.u64 	%rd3, %rd1;
	cvta.to.global.u64 	%rd4, %rd2;
	cvt.u64.u32 	%rd5, %r1;
	mul.wide.u32 	%rd6, %r1, 8;
	add.s64 	%rd7, %rd3, %rd6;
	ld.global.u8 	%rs1, [%rd7];
	not.b16 	%rs2, %rs1;
	and.b16  	%rs3, %rs2, 1;
	add.s64 	%rd8, %rd4, %rd5;
	st.global.u8 	[%rd8], %rs3;
$L__BB9_2:
	ret;

}
	// .globl	_Z11computeLCMsPyjS_
.visible .entry _Z11computeLCMsPyjS_(
	.param .u64 .ptr .align 1 _Z11computeLCMsPyjS__param_0,
	.param .u32 _Z11computeLCMsPyjS__param_1,
	.param .u64 .ptr .align 1 _Z11computeLCMsPyjS__param_2
)
{
	.reg .pred 	%p<6>;
	.reg .b32 	%r<18>;
	.reg .b64 	%rd<25>;

	ld.param.u64 	%rd8, [_Z11computeLCMsPyjS__param_0];
	ld.param.u32 	%r8, [_Z11computeLCMsPyjS__param_1];
	ld.param.u64 	%rd9, [_Z11computeLCMsPyjS__param_2];
	mov.u32 	%r9, %ctaid.x;
	mov.u32 	%r10, %ntid.x;
	mov.u32 	%r11, %tid.x;
	mad.lo.s32 	%r1, %r9, %r10, %r11;
	setp.ge.u32 	%p1, %r1, %r8;
	@%p1 bra 	$L__BB10_8;
	cvta.to.global.u64 	%rd10, %rd8;
	cvt.u64.u32 	%rd1, %r1;
	mul.wide.u32 	%rd11, %r1, 8;
	add.s64 	%rd12, %rd10, %rd11;
	ld.global.u64 	%rd2, [%rd12];
	add.s64 	%rd13, %rd1, 1;
	cvt.u64.u32 	%rd14, %r8;
	setp.eq.s64 	%p2, %rd13, %rd14;
	selp.b64 	%rd15, 0, %rd13, %p2;
	shl.b64 	%rd16, %rd15, 3;
	add.s64 	%rd17, %rd10, %rd16;
	ld.global.u64 	%rd3, [%rd17];
	cvt.u32.u64 	%r17, %rd2;
	cvt.u32.u64 	%r15, %rd3;
	setp.eq.s32 	%p3, %r15, 0;
	@%p3 bra 	$L__BB10_4;
	mov.u32 	%r16, %r17;
$L__BB10_3:
	mov.u32 	%r17, %r15;
	rem.s32 	%r15, %r16, %r17;
	setp.ne.s32 	%p4, %r15, 0;
	mov.u32 	%r16, %r17;
	@%p4 bra 	$L__BB10_3;
$L__BB10_4:
	cvt.s64.s32 	%rd4, %r17;
	or.b64  	%rd18, %rd2, %rd4;
	and.b64  	%rd19, %rd18, -4294967296;
	setp.ne.s64 	%p5, %rd19, 0;
	@%p5 bra 	$L__BB10_6;
	cvt.u32.u64 	%r12, %rd4;
	cvt.u32.u64 	%r13, %rd2;
	div.u32 	%r14, %r13, %r12;
	cvt.u64.u32 	%rd24, %r14;
	bra.uni 	$L__BB10_7;
$L__BB10_6:
	div.u64 	%rd24, %rd2, %rd4;
$L__BB10_7:
	mul.lo.s64 	%rd20, %rd24, %rd3;
	cvta.to.global.u64 	%rd21, %rd9;
	shl.b64 	%rd22, %rd1, 3;
	add.s64 	%rd23, %rd21, %rd22;
	st.global.u64 	[%rd23], %rd20;
$L__BB10_8:
	ret;

}
	// .globl	_Z16filterDivisiblesPyjjPb
.visible .entry _Z16filterDivisiblesPyjjPb(
	.param .u64 .ptr .align 1 _Z16filterDivisiblesPyjjPb_param_0,
	.param .u32 _Z16filterDivisiblesPyjjPb_param_1,
	.param .u32 _Z16filterDivisiblesPyjjPb_param_2,
	.param .u64 .ptr .align 1 _Z16filterDivisiblesPyjjPb_param_3
)
{
	.reg .pred 	%p<4>;
	.reg .b16 	%rs<2>;
	.reg .b32 	%r<10>;
	.reg .b64 	%rd<16>;

	ld.param.u64 	%rd6, [_Z16filterDivisiblesPyjjPb_param_0];
	ld.param.u32 	%r3, [_Z16filterDivisiblesPyjjPb_param_1];
	ld.param.u32 	%r2, [_Z16filterDivisiblesPyjjPb_param_2];
	ld.param.u64 	%rd7, [_Z16filterDivisiblesPyjjPb_param_3];
	mov.u32 	%r4, %ctaid.x;
	mov.u32 	%r5, %ntid.x;
	mov.u32 	%r6, %tid.x;
	mad.lo.s32 	%r1, %r4, %r5, %r6;
	setp.ge.u32 	%p1, %r1, %r3;
	@%p1 bra 	$L__BB11_5;
	cvta.to.global.u64 	%rd8, %rd6;
	mul.wide.u32 	%rd9, %r1, 8;
	add.s64 	%rd10, %rd8, %rd9;
	ld.global.u64 	%rd1, [%rd10];
	cvt.u64.u32 	%rd2, %r2;
	and.b64  	%rd11, %rd1, -4294967296;
	setp.ne.s64 	%p2, %rd11, 0;
	@%p2 bra 	$L__BB11_3;
	cvt.u32.u64 	%r7, %rd2;
	cvt.u32.u64 	%r8, %rd1;
	rem.u32 	%r9, %r8, %r7;
	cvt.u64.u32 	%rd15, %r9;
	bra.uni 	$L__BB11_4;
$L__BB11_3:
	rem.u64 	%rd15, %rd1, %rd2;
$L__BB11_4:
	cvt.u64.u32 	%rd12, %r1;
	setp.eq.s64 	%p3, %rd15, 0;
	selp.u16 	%rs1, 1, 0, %p3;
	cvta.to.global.u64 	%rd13, %rd7;
	add.s64 	%rd14, %rd13, %rd12;
	st.global.u8 	[%rd14], %rs1;
$L__BB11_5:
	ret;

}
	// .globl	_Z22computeStieltjesRatiosPdjS_
.visible .entry _Z22computeStieltjesRatiosPdjS_(
	.param .u64 .ptr .align 1 _Z22computeStieltjesRatiosPdjS__param_0,
	.param .u32 _Z22computeStieltjesRatiosPdjS__param_1,
	.param .u64 .ptr .align 1 _Z22computeStieltjesRatiosPdjS__param_2
)
{
	.reg .pred 	%p<3>;
	.reg .b32 	%r<6>;
	.reg .b64 	%rd<14>;
	.reg .b64 	%fd<4>;

	ld.param.u64 	%rd1, [_Z22computeStieltjesRatiosPdjS__param_0];
	ld.param.u32 	%r2, [_Z22computeStieltjesRatiosPdjS__param_1];
	ld.param.u64 	%rd2, [_Z22computeStieltjesRatiosPdjS__param_2];
	mov.u32 	%r3, %ctaid.x;
	mov.u32 	%r4, %ntid.x;
	mov.u32 	%r5, %tid.x;
	mad.lo.s32 	%r1, %r3, %r4, %r5;
	setp.ge.u32 	%p1, %r1, %r2;
	@%p1 bra 	$L__BB12_2;
	cvta.to.global.u64 	%rd3, %rd1;
	cvta.to.global.u64 	%rd4, %rd2;
	cvt.u64.u32 	%rd5, %r1;
	mul.wide.u32 	%rd6, %r1, 8;
	add.s64 	%rd7, %rd3, %rd6;
	ld.global.f64 	%fd1, [%rd7];
	add.s64 	%rd8, %rd5, 1;
	cvt.u64.u32 	%rd9, %r2;
	setp.eq.s64 	%p2, %rd8, %rd9;
	selp.b64 	%rd10, 0, %rd8, %p2;
	shl.b64 	%rd11, %rd10, 3;
	add.s64 	%rd12, %rd3, %rd11;
	ld.global.f64 	%fd2, [%rd12];
	div.rn.f64 	%fd3, %fd1, %fd2;
	add.s64 	%rd13, %rd4, %rd6;
	st.global.f64 	[%rd13], %fd3;
$L__BB12_2:
	ret;

}
	// .globl	_Z16computePowerModsPyjjyS_
.visible .entry _Z16computePowerModsPyjjyS_(
	.param .u64 .ptr .align 1 _Z16computePowerModsPyjjyS__param_0,
	.param .u32 _Z16computePowerModsPyjjyS__param_1,
	.param .u32 _Z16computePowerModsPyjjyS__param_2,
	.param .u64 _Z16computePowerModsPyjjyS__param_3,
	.param .u64 .ptr .align 1 _Z16computePowerModsPyjjyS__param_4
)
{
	.reg .pred 	%p<8>;
	.reg .b32 	%r<17>;
	.reg .b64 	%rd<33>;

	ld.param.u64 	%rd14, [_Z16computePowerModsPyjjyS__param_0];
	ld.param.u32 	%r5, [_Z16computePowerModsPyjjyS__param_1];
	ld.param.u32 	%r16, [_Z16computePowerModsPyjjyS__param_2];
	ld.param.u64 	%rd15, [_Z16computePowerModsPyjjyS__param_3];
	ld.param.u64 	%rd16, [_Z16computePowerModsPyjjyS__param_4];
	mov.u32 	%r6, %ctaid.x;
	mov.u32 	%r7, %ntid.x;
	mov.u32 	%r8, %tid.x;
	mad.lo.s32 	%r1, %r6, %r7, %r8;
	setp.ge.u32 	%p1, %r1, %r5;
	@%p1 bra 	$L__BB13_12;
	cvta.to.global.u64 	%rd18, %rd14;
	mul.wide.u32 	%rd19, %r1, 8;
	add.s64 	%rd1, %rd18, %rd19;
	setp.eq.s32 	%p2, %r16, 0;
	mov.b64 	%rd31, 1;
	@%p2 bra 	$L__BB13_11;
	ld.global.u64 	%rd28, [%rd1];
	mov.b64 	%rd31, 1;
	cvt.u32.u64 	%r9, %rd15;
$L__BB13_3:
	mov.u32 	%r2, %r16;
	or.b64  	%rd21, %rd28, %rd15;
	and.b64  	%rd22, %rd21, -4294967296;
	setp.ne.s64 	%p3, %rd22, 0;
	@%p3 bra 	$L__BB13_5;
	cvt.u32.u64 	%r10, %rd28;
	rem.u32 	%r11, %r10, %r9;
	cvt.u64.u32 	%rd30, %r11;
	bra.uni 	$L__BB13_6;
$L__BB13_5:
	rem.u64 	%rd30, %rd28, %rd15;
$L__BB13_6:
	and.b32  	%r12, %r2, 1;
	setp.eq.b32 	%p4, %r12, 1;
	not.pred 	%p5, %p4;
	@%p5 bra 	$L__BB13_10;
	mul.lo.s64 	%rd8, %rd30, %rd31;
	or.b64  	%rd23, %rd8, %rd15;
	and.b64  	%rd24, %rd23, -4294967296;
	setp.ne.s64 	%p6, %rd24, 0;
	@%p6 bra 	$L__BB13_9;
	cvt.u32.u64 	%r14, %rd8;
	rem.u32 	%r15, %r14, %r9;
	cvt.u64.u32 	%rd31, %r15;
	bra.uni 	$L__BB13_10;
$L__BB13_9:
	rem.u64 	%rd31, %rd8, %rd15;
$L__BB13_10:
	shr.u32 	%r16, %r2, 1;
	mul.lo.s64 	%rd28, %rd30, %rd30;
	setp.gt.u32 	%p7, %r2, 1;
	@%p7 bra 	$L__BB13_3;
$L__BB13_11:
	cvta.to.global.u64 	%rd25, %rd16;
	add.s64 	%rd27, %rd25, %rd19;
	st.global.u64 	[%rd27], %rd31;
$L__BB13_12:
	ret;

}


// ===== COMPILED SASS (sm_100) =====

	.target	sm_100

	.elftype	@"ET_EXEC"


//--------------------- .note.nv.tkinfo           --------------------------
	.section	.note.nv.tkinfo,"",@"SHT_NOTE"
	.sectionflags	@"SHF_NOTE_NV_TKINFO"
	.tkinfo
        /*0018*/ 	.word	0x00000002
        /*0030*/ 	.string	""
        /*0030*/ 	.string	"ptxas"
        /*0030*/ 	.string	"Cuda compilation tools, release 13.0, V13.0.88"
        /*0030*/ 	.string	"Build cuda_13.0.r13.0/compiler.36424714_0"
        /*0030*/ 	.string	"-arch sm_100 -m 64 "



//--------------------- .note.nv.cuinfo           --------------------------
	.section	.note.nv.cuinfo,"",@"SHT_NOTE"
	.sectionflags	@"SHF_NOTE_NV_CUINFO"
        /*0018*/ 	.short	0x0002
        /*001a*/ 	.short	0x0064
        /*001c*/ 	.short	0x0082
	.zero		2


//--------------------- .nv.info                  --------------------------
	.section	.nv.info,"",@"SHT_CUDA_INFO"
	.align	4


	//----- nvinfo : EIATTR_REGCOUNT
	.align		4
        /*0000*/ 	.byte	0x04, 0x2f
        /*0002*/ 	.short	(.L_1 - .L_0)
	.align		4
.L_0:
        /*0004*/ 	.word	index@(_Z10findPrimesyyPb)
        /*0008*/ 	.word	0x00000016


	//----- nvinfo : EIATTR_FRAME_SIZE
	.align		4
.L_1:
        /*000c*/ 	.byte	0x04, 0x11
        /*000e*/ 	.short	(.L_3 - .L_2)
	.align		4
.L_2:
        /*0010*/ 	.word	index@($__internal_6_$__cuda_sm20_rem_u64)
        /*0014*/ 	.word	0x00000000


	//----- nvinfo : EIATTR_FRAME_SIZE
	.align		4
.L_3:
        /*0018*/ 	.byte	0x04, 0x11
        /*001a*/ 	.short	(.L_5 - .L_4)
	.align		4
.L_4:
        /*001c*/ 	.word	index@(_Z10findPrimesyyPb)
        /*0020*/ 	.word	0x00000000


	//----- nvinfo : EIATTR_REGCOUNT
	.align		4
.L_5:
        /*0024*/ 	.byte	0x04, 0x2f
        /*0026*/ 	.short	(.L_7 - .L_6)
	.align		4
.L_6:
        /*0028*/ 	.word	index@(_Z11computeGCDsPiiS_)
        /*002c*/ 	.word	0x0000000d


	//----- nvinfo : EIATTR_FRAME_SIZE
	.align		4
.L_7:
        /*0030*/ 	.byte	0x04, 0x11
        /*0032*/ 	.short	(.L_9 - .L_8)
	.align		4
.L_8:
        /*0034*/ 	.word	index@(_Z11computeGCDsPiiS_)
        /*0038*/ 	.word	0x00000000


	//----- nvinfo : EIATTR_REGCOUNT
	.align		4
.L_9:
        /*003c*/ 	.byte	0x04, 0x2f
        /*003e*/ 	.short	(.L_11 - .L_10)
	.align		4
.L_10:
        /*0040*/ 	.word	index@(_Z20computeStieltjesDiffPdj)
        /*0044*/ 	.word	0x00000010


	//----- nvinfo : EIATTR_FRAME_SIZE
	.align		4
.L_11:
        /*0048*/ 	.byte	0x04, 0x11
        /*004a*/ 	.short	(.L_13 - .L_12)
	.align		4
.L_12:
        /*004c*/ 	.word	index@($__internal_5_$__cuda_sm20_dblrcp_rn_slowpath_v3)
        /*0050*/ 	.word	0x00000000


	//----- nvinfo : EIATTR_FRAME_SIZE
	.align		4
.L_13:
        /*0054*/ 	.byte	0x04, 0x11
        /*0056*/ 	.short	(.L_15 - .L_14)
	.align		4
.L_14:
        /*0058*/ 	.word	index@(_Z20computeStieltjesDiffPdj)
        /*005c*/ 	.word	0x00000000


	//----- nvinfo : EIATTR_REGCOUNT
	.align		4
.L_15:
        /*0060*/ 	.byte	0x04, 0x2f
        /*0062*/ 	.short	(.L_17 - .L_16)
	.align		4
.L_16:
        /*0064*/ 	.word	index@(_Z26filterDivisibleByStieltjesPyjPdPbj)
        /*0068*/ 	.word	0x00000016


	//----- nvinfo : EIATTR_FRAME_SIZE
	.align		4
.L_17:
        /*006c*/ 	.byte	0x04, 0x11
        /*006e*/ 	.short	(.L_19 - .L_18)
	.align		4
.L_18:
        /*0070*/ 	.word	index@($__internal_4_$__cuda_sm20_rem_u64)
        /*0074*/ 	.word	0x00000000


	//----- nvinfo : EIATTR_FRAME_SIZE
	.align		4
.L_19:
        /*0078*/ 	.byte	0x04, 0x11
        /*007a*/ 	.short	(.L_21 - .L_20)
	.align		4
.L_20:
        /*007c*/ 	.word	index@(_Z26filterDivisibleByStieltjesPyjPdPbj)
        /*0080*/ 	.word	0x00000000


	//----- nvinfo : EIATTR_REGCOUNT
	.align		4
.L_21:
        /*0084*/ 	.byte	0x04, 0x2f
        /*0086*/ 	.short	(.L_23 - .L_22)
	.align		4
.L_22:
        /*0088*/ 	.word	index@(_Z17computeFactorialsPjjPy)
        /*008c*/ 	.word	0x0000000c


	//----- nvinfo : EIATTR_FRAME_SIZE
	.align		4
.L_23:
        /*0090*/ 	.byte	0x04, 0x11
        /*0092*/ 	.short	(.L_25 - .L_24)
	.align		4
.L_24:
        /*0094*/ 	.word	index@($_Z17computeFactorialsPjjPy$_Z9factorialj)
        /*0098*/ 	.word	0x00000000


	//----- nvinfo : EIATTR_FRAME_SIZE
	.align		4
.L_25:
        /*009c*/ 	.byte	0x04, 0x11
        /*009e*/ 	.short	(.L_27 - .L_26)
	.align		4
.L_26:
        /*00a0*/ 	.word	index@(_Z17computeFactorialsPjjPy)
        /*00a4*/ 	.word	0x00000000


	//----- nvinfo : EIATTR_REGCOUNT
	.align		4
.L_27:
        /*00a8*/ 	.byte	0x04, 0x2f
        /*00aa*/ 	.short	(.L_29 - .L_28)
	.align		4
.L_28:
        /*00ac*/ 	.word	index@(_Z20computePrimeProductsPyjS_)
        /*00b0*/ 	.word	0x0000000a


	//----- nvinfo : EIATTR_FRAME_SIZE
	.align		4
.L_29:
        /*00b4*/ 	.byte	0x04, 0x11
        /*00b6*/ 	.short	(.L_31 - .L_30)
	.align		4
.L_30:
        /*00b8*/ 	.word	index@(_Z20computePrimeProductsPyjS_)
        /*00bc*/ 	.word	0x00000000


	//----- nvinfo : EIATTR_REGCOUNT
	.align		4
.L_31:
        /*00c0*/ 	.byte	0x04, 0x2f
        /*00c2*/ 	.short	(.L_33 - .L_32)
	.align		4
.L_32:
        /*00c4*/ 	.word	index@(_Z27computeStieltjesDifferencesPdjS_)
        /*00c8*/ 	.word	0x0000000e


	//----- nvinfo : EIATTR_FRAME_SIZE
	.align		4
.L_33:
        /*00cc*/ 	.byte	0x04, 0x11
        /*00ce*/ 	.short	(.L_35 - .L_34)
	.align		4
.L_34:
        /*00d0*/ 	.word	index@(_Z27computeStieltjesDifferencesPdjS_)
        /*00d4*/ 	.word	0x00000000


	//----- nvinfo : EIATTR_REGCOUNT
	.align		4
.L_35:
        /*00d8*/ 	.byte	0x04, 0x2f
        /*00da*/ 	.short	(.L_37 - .L_36)
	.align		4
.L_36:
        /*00dc*/ 	.word	index@(_Z18computeSumOfPrimesPyjS_)
        /*00e0*/ 	.word	0x0000000a


	//----- nvinfo : EIATTR_FRAME_SIZE
	.align		4
.L_37:
        /*00e4*/ 	.byte	0x04, 0x11
        /*00e6*/ 	.short	(.L_39 - .L_38)
	.align		4
.L_38:
        /*00e8*/ 	.word	index@(_Z18computeSumOfPrimesPyjS_)
        /*00ec*/ 	.word	0x00000000


	//----- nvinfo : EIATTR_REGCOUNT
	.align		4
.L_39:
        /*00f0*/ 	.byte	0x04, 0x2f
        /*00f2*/ 	.short	(.L_41 - .L_40)
	.align		4
.L_40:
        /*00f4*/ 	.word	index@(_Z11filterEvensPyjPb)
        /*00f8*/ 	.word	0x0000000a


	//----- nvinfo : EIATTR_FRAME_SIZE
	.align		4
.L_41:
        /*00fc*/ 	.byte	0x04, 0x11
        /*00fe*/ 	.short	(.L_43 - .L_42)
	.align		4
.L_42:
        /*0100*/ 	.word	index@(_Z11filterEvensPyjPb)
        /*0104*/ 	.word	0x00000000


	//----- nvinfo : EIATTR_REGCOUNT
	.align		4
.L_43:
        /*0108*/ 	.byte	0x04, 0x2f
        /*010a*/ 	.short	(.L_45 - .L_44)
	.align		4
.L_44:
        /*010c*/ 	.word	index@(_Z11computeLCMsPyjS_)
        /*0110*/ 	.word	0x00000016


	//----- nvinfo : EIATTR_FRAME_SIZE
	.align		4
.L_45:
        /*0114*/ 	.byte	0x04, 0x11
        /*0116*/ 	.short	(.L_47 - .L_46)
	.align		4
.L_46:
        /*0118*/ 	.word	index@($__internal_3_$__cuda_sm20_div_u64)
        /*011c*/ 	.word	0x00000000


	//----- nvinfo : EIATTR_FRAME_SIZE
	.align		4
.L_47:
        /*0120*/ 	.byte	0x04, 0x11
        /*0122*/ 	.short	(.L_49 - .L_48)
	.align		4
.L_48:
        /*0124*/ 	.word	index@(_Z11computeLCMsPyjS_)
        /*0128*/ 	.word	0x00000000


	//----- nvinfo : EIATTR_REGCOUNT
	.align		4
.L_49:
        /*012c*/ 	.byte	0x04, 0x2f
        /*012e*/ 	.short	(.L_51 - .L_50)
	.align		4
.L_50:
        /*0130*/ 	.word	index@(_Z16filterDivisiblesPyjjPb)
        /*0134*/ 	.word	0x00000012


	//----- nvinfo : EIATTR_FRAME_SIZE
	.align		4
.L_51:
        /*0138*/ 	.byte	0x04, 0x11
        /*013a*/ 	.short	(.L_53 - .L_52)
	.align		4
.L_52:
        /*013c*/ 	.word	index@($__internal_2_$__cuda_sm20_rem_u64)
        /*0140*/ 	.word	0x00000000


	//----- nvinfo : EIATTR_FRAME_SIZE
	.align		4
.L_53:
        /*0144*/ 	.byte	0x04, 0x11
        /*0146*/ 	.short	(.L_55 - .L_54)
	.align		4
.L_54:
        /*0148*/ 	.word	index@(_Z16filterDivisiblesPyjjPb)
        /*014c*/ 	.word	0x00000000


	//----- nvinfo : EIATTR_REGCOUNT
	.align		4
.L_55:
        /*0150*/ 	.byte	0x04, 0x2f
        /*0152*/ 	.short	(.L_57 - .L_56)
	.align		4
.L_56:
        /*0154*/ 	.word	index@(_Z22computeStieltjesRatiosPdjS_)
        /*0158*/ 	.word	0x00000019


	//----- nvinfo : EIATTR_FRAME_SIZE
	.align		4
.L_57:
        /*015c*/ 	.byte	0x04, 0x11
        /*015e*/ 	.short	(.L_59 - .L_58)
	.align		4
.L_58:
        /*0160*/ 	.word	index@($__internal_1_$__cuda_sm20_div_rn_f64_full)
        /*0164*/ 	.word	0x00000000


	//----- nvinfo : EIATTR_FRAME_SIZE
	.align		4
.L_59:
        /*0168*/ 	.byte	0x04, 0x11
        /*016a*/ 	.short	(.L_61 - .L_60)
	.align		4
.L_60:
        /*016c*/ 	.word	index@(_Z22computeStieltjesRatiosPdjS_)
        /*0170*/ 	.word	0x00000000


	//----- nvinfo : EIATTR_REGCOUNT
	.align		4
.L_61:
        /*0174*/ 	.byte	0x04, 0x2f
        /*0176*/ 	.short	(.L_63 - .L_62)
	.align		4
.L_62:
        /*0178*/ 	.word	index@(_Z16computePowerModsPyjjyS_)
        /*017c*/ 	.word	0x00000016


	//----- nvinfo : EIATTR_FRAME_SIZE
	.align		4
.L_63:
        /*0180*/ 	.byte	0x04, 0x11
        /*0182*/ 	.short	(.L_65 - .L_64)
	.align		4
.L_64:
        /*0184*/ 	.word	index@($__internal_0_$__cuda_sm20_rem_u64)
        /*0188*/ 	.word	0x00000000


	//----- nvinfo : EIATTR_FRAME_SIZE
	.align		4
.L_65:
        /*018c*/ 	.byte	0x04, 0x11
        /*018e*/ 	.short	(.L_67 - .L_66)
	.align		4
.L_66:
        /*0190*/ 	.word	index@(_Z16computePowerModsPyjjyS_)
        /*0194*/ 	.word	0x00000000


	//----- nvinfo : EIATTR_MIN_STACK_SIZE
	.align		4
.L_67:
        /*0198*/ 	.byte	0x04, 0x12
        /*019a*/ 	.short	(.L_69 - .L_68)
	.align		4
.L_68:
        /*019c*/ 	.word	index@(_Z16computePowerModsPyjjyS_)
        /*01a0*/ 	.word	0x00000000


	//----- nvinfo : EIATTR_MIN_STACK_SIZE
	.align		4
.L_69:
        /*01a4*/ 	.byte	0x04, 0x12
        /*01a6*/ 	.short	(.L_71 - .L_70)
	.align		4
.L_70:
        /*01a8*/ 	.word	index@(_Z22computeStieltjesRatiosPdjS_)
        /*01ac*/ 	.word	0x00000000


	//----- nvinfo : EIATTR_MIN_STACK_SIZE
	.align		4
.L_71:
        /*01b0*/ 	.byte	0x04, 0x12
        /*01b2*/ 	.short	(.L_73 - .L_72)
	.align		4
.L_72:
        /*01b4*/ 	.word	index@(_Z16filterDivisiblesPyjjPb)
        /*01b8*/ 	.word	0x00000000


	//----- nvinfo : EIATTR_MIN_STACK_SIZE
	.align		4
.L_73:
        /*01bc*/ 	.byte	0x04, 0x12
        /*01be*/ 	.short	(.L_75 - .L_74)
	.align		4
.L_74:
        /*01c0*/ 	.word	index@(_Z11computeLCMsPyjS_)
        /*01c4*/ 	.word	0x00000000


	//----- nvinfo : EIATTR_MIN_STACK_SIZE
	.align		4
.L_75:
        /*01c8*/ 	.byte	0x04, 0x12
        /*01ca*/ 	.short	(.L_77 - .L_76)
	.align		4
.L_76:
        /*01cc*/ 	.word	index@(_Z11filterEvensPyjPb)
        /*01d0*/ 	.word	0x00000000


	//----- nvinfo : EIATTR_MIN_STACK_SIZE
	.align		4
.L_77:
        /*01d4*/ 	.byte	0x04, 0x12
        /*01d6*/ 	.short	(.L_79 - .L_78)
	.align		4
.L_78:
        /*01d8*/ 	.word	index@(_Z18computeSumOfPrimesPyjS_)
        /*01dc*/ 	.word	0x00000000


	//----- nvinfo : EIATTR_MIN_STACK_SIZE
	.align		4
.L_79:
        /*01e0*/ 	.byte	0x04, 0x12
        /*01e2*/ 	.short	(.L_81 - .L_80)
	.align		4
.L_80:
        /*01e4*/ 	.word	index@(_Z27computeStieltjesDifferencesPdjS_)
        /*01e8*/ 	.word	0x00000000


	//----- nvinfo : EIATTR_MIN_STACK_SIZE
	.align		4
.L_81:
        /*01ec*/ 	.byte	0x04, 0x12
        /*01ee*/ 	.short	(.L_83 - .L_82)
	.align		4
.L_82:
        /*01f0*/ 	.word	index@(_Z20computePrimeProductsPyjS_)
        /*01f4*/ 	.word	0x00000000


	//----- nvinfo : EIATTR_MIN_STACK_SIZE
	.align		4
.L_83:
        /*01f8*/ 	.byte	0x04, 0x12
        /*01fa*/ 	.short	(.L_85 - .L_84)
	.align		4
.L_84:
        /*01fc*/ 	.word	index@(_Z17computeFactorialsPjjPy)
        /*0200*/ 	.word	0x00000000


	//----- nvinfo : EIATTR_MIN_STACK_SIZE
	.align		4
.L_85:
        /*0204*/ 	.byte	0x04, 0x12
        /*0206*/ 	.short	(.L_87 - .L_86)
	.align		4
.L_86:
        /*0208*/ 	.word	index@(_Z26filterDivisibleByStieltjesPyjPdPbj)
        /*020c*/ 	.word	0x00000000


	//----- nvinfo : EIATTR_MIN_STACK_SIZE
	.align		4
.L_87:
        /*0210*/ 	.byte	0x04, 0x12
        /*0212*/ 	.short	(.L_89 - .L_88)
	.align		4
.L_88:
        /*0214*/ 	.word	index@(_Z20computeStieltjesDiffPdj)
        /*0218*/ 	.word	0x00000000


	//----- nvinfo : EIATTR_MIN_STACK_SIZE
	.align		4
.L_89:
        /*021c*/ 	.byte	0x04, 0x12
        /*021e*/ 	.short	(.L_91 - .L_90)
	.align		4
.L_90:
        /*0220*/ 	.word	index@(_Z11computeGCDsPiiS_)
        /*0224*/ 	.word	0x00000000


	//----- nvinfo : EIATTR_MIN_STACK_SIZE
	.align		4
.L_91:
        /*0228*/ 	.byte	0x04, 0x12
        /*022a*/ 	.short	(.L_93 - .L_92)
	.align		4
.L_92:
        /*022c*/ 	.word	index@(_Z10findPrimesyyPb)
        /*0230*/ 	.word	0x00000000
.L_93:


//--------------------- .nv.compat                --------------------------
	.section	.nv.compat,"",@"SHT_CUDA_COMPAT_INFO"
	.align	4
        /*0000*/ 	.byte	0x02, 0x09, 0x00, 0x00, 0x02, 0x02, 0x01, 0x00, 0x02, 0x05, 0x05, 0x00, 0x03, 0x07, 0x01, 0x01
        /*0010*/ 	.byte	0x02, 0x03, 0x00, 0x00, 0x02, 0x06, 0x01, 0x00, 0x04, 0x0b, 0x08, 0x00, 0x01, 0x00, 0x00, 0x00
        /*0020*/ 	.byte	0x00, 0x00, 0x00, 0x00


//--------------------- .nv.info._Z16computePowerModsPyjjyS_ --------------------------
	.section	.nv.info._Z16computePowerModsPyjjyS_,"",@"SHT_CUDA_INFO"
	.sectionflags	@""
	.align	4


	//----- nvinfo : EIATTR_CUDA_API_VERSION
	.align		4
        /*0000*/ 	.byte	0x04, 0x37
        /*0002*/ 	.short	(.L_95 - .L_94)
.L_94:
        /*0004*/ 	.word	0x00000082


	//----- nvinfo : EIATTR_KPARAM_INFO
	.align		4
.L_95:
        /*0008*/ 	.byte	0x04, 0x17
        /*000a*/ 	.short	(.L_97 - .L_96)
.L_96:
        /*000c*/ 	.word	0x00000000
        /*0010*/ 	.short	0x0004
        /*0012*/ 	.short	0x0018
        /*0014*/ 	.byte	0x00, 0xf5, 0x21, 0x00


	//----- nvinfo : EIATTR_KPARAM_INFO
	.align		4
.L_97:
        /*0018*/ 	.byte	0x04, 0x17
        /*001a*/ 	.short	(.L_99 - .L_98)
.L_98:
        /*001c*/ 	.word	0x00000000
        /*0020*/ 	.short	0x0003
        /*0022*/ 	.short	0x0010
        /*0024*/ 	.byte	0x00, 0xf0, 0x21, 0x00


	//----- nvinfo : EIATTR_KPARAM_INFO
	.align		4
.L_99:
        /*0028*/ 	.byte	0x04, 0x17
        /*002a*/ 	.short	(.L_101 - .L_100)
.L_100:
        /*002c*/ 	.word	0x00000000
        /*0030*/ 	.short	0x0002
        /*0032*/ 	.short	0x000c
        /*0034*/ 	.byte	0x00, 0xf0, 0x11, 0x00


	//----- nvinfo : EIATTR_KPARAM_INFO
	.align		4
.L_101:
        /*0038*/ 	.byte	0x04, 0x17
        /*003a*/ 	.short	(.L_103 - .L_102)
.L_102:
        /*003c*/ 	.word	0x00000000
        /*0040*/ 	.short	0x0001
        /*0042*/ 	.short	0x0008
        /*0044*/ 	.byte	0x00, 0xf0, 0x11, 0x00


	//----- nvinfo : EIATTR_KPARAM_INFO
	.align		4
.L_103:
        /*0048*/ 	.byte	0x04, 0x17
        /*004a*/ 	.short	(.L_105 - .L_104)
.L_104:
        /*004c*/ 	.word	0x00000000
        /*0050*/ 	.short	0x0000
        /*0052*/ 	.short	0x0000
        /*0054*/ 	.byte	0x00, 0xf5, 0x21, 0x00


	//----- nvinfo : EIATTR_SPARSE_MMA_MASK
	.align		4
.L_105:
        /*0058*/ 	.byte	0x03, 0x50
        /*005a*/ 	.short	0x0000


	//----- nvinfo : EIATTR_MAXREG_COUNT
	.align		4
        /*005c*/ 	.byte	0x03, 0x1b
        /*005e*/ 	.short	0x00ff


	//----- nvinfo : EIATTR_MERCURY_ISA_VERSION
	.align		4
        /*0060*/ 	.byte	0x03, 0x5f
        /*0062*/ 	.short	0x0101


	//----- nvinfo : EIATTR_VRC_CTA_INIT_COUNT
	.align		4
        /*0064*/ 	.byte	0x02, 0x4a
	.zero		1
	.zero		1


	//----- nvinfo : EIATTR_EXIT_INSTR_OFFSETS
	.align		4
        /*0068*/ 	.byte	0x04, 0x1c
        /*006a*/ 	.short	(.L_107 - .L_106)


	//   ....[0]....
.L_106:
        /*006c*/ 	.word	0x00000080


	//   ....[1]....
        /*0070*/ 	.word	0x00000630


	//----- nvinfo : EIATTR_CRS_STACK_SIZE
	.align		4
.L_107:
        /*0074*/ 	.byte	0x04, 0x1e
        /*0076*/ 	.short	(.L_109 - .L_108)
.L_108:
        /*0078*/ 	.word	0x00000000


	//----- nvinfo : EIATTR_CBANK_PARAM_SIZE
	.align		4
.L_109:
        /*007c*/ 	.byte	0x03, 0x19
        /*007e*/ 	.short	0x0020


	//----- nvinfo : EIATTR_PARAM_CBANK
	.align		4
        /*0080*/ 	.byte	0x04, 0x0a
        /*0082*/ 	.short	(.L_111 - .L_110)
	.align		4
.L_110:
        /*0084*/ 	.word	index@(.nv.constant0._Z16computePowerModsPyjjyS_)
        /*0088*/ 	.short	0x0380
        /*008a*/ 	.short	0x0020


	//----- nvinfo : EIATTR_SW_WAR
	.align		4
.L_111:
        /*008c*/ 	.byte	0x04, 0x36
        /*008e*/ 	.short	(.L_113 - .L_112)
.L_112:
        /*0090*/ 	.word	0x00000008
.L_113:


//--------------------- .nv.info._Z22computeStieltjesRatiosPdjS_ --------------------------
	.section	.nv.info._Z22computeStieltjesRatiosPdjS_,"",@"SHT_CUDA_INFO"
	.sectionflags	@""
	.align	4


	//----- nvinfo : EIATTR_CUDA_API_VERSION
	.align		4
        /*0000*/ 	.byte	0x04, 0x37
        /*0002*/ 	.short	(.L_115 - .L_114)
.L_114:
        /*0004*/ 	.word	0x00000082


	//----- nvinfo : EIATTR_KPARAM_INFO
	.align		4
.L_115:
        /*0008*/ 	.byte	0x04, 0x17
        /*000a*/ 	.short	(.L_117 - .L_116)
.L_116:
        /*000c*/ 	.word	0x00000000
        /*0010*/ 	.short	0x0002
        /*0012*/ 	.short	0x0010
        /*0014*/ 	.byte	0x00, 0xf5, 0x21, 0x00


	//----- nvinfo : EIATTR_KPARAM_INFO
	.align		4
.L_117:
        /*0018*/ 	.byte	0x04, 0x17
        /*001a*/ 	.short	(.L_119 - .L_118)
.L_118:
        /*001c*/ 	.word	0x00000000
        /*0020*/ 	.short	0x0001
        /*0022*/ 	.short	0x0008
        /*0024*/ 	.byte	0x00, 0xf0, 0x11, 0x00


	//----- nvinfo : EIATTR_KPARAM_INFO
	.align		4
.L_119:
        /*0028*/ 	.byte	0x04, 0x17
        /*002a*/ 	.short	(.L_121 - .L_120)
.L_120:
        /*002c*/ 	.word	0x00000000
        /*0030*/ 	.short	0x0000
        /*0032*/ 	.short	0x0000
        /*0034*/ 	.byte	0x00, 0xf5, 0x21, 0x00


	//----- nvinfo : EIATTR_SPARSE_MMA_MASK
	.align		4
.L_121:
        /*0038*/ 	.byte	0x03, 0x50
        /*003a*/ 	.short	0x0000


	//----- nvinfo : EIATTR_MAXREG_COUNT
	.align		4
        /*003c*/ 	.byte	0x03, 0x1b
        /*003e*/ 	.short	0x00ff


	//----- nvinfo : EIATTR_MERCURY_ISA_VERSION
	.align		4
        /*0040*/ 	.byte	0x03, 0x5f
        /*0042*/ 	.short	0x0101


	//----- nvinfo : EIATTR_VRC_CTA_INIT_COUNT
	.align		4
        /*0044*/ 	.byte	0x02, 0x4a
	.zero		1
	.zero		1


	//----- nvinfo : EIATTR_EXIT_INSTR_OFFSETS
	.align		4
        /*0048*/ 	.byte	0x04, 0x1c
        /*004a*/ 	.short	(.L_123 - .L_122)


	//   ....[0]....
.L_122:
        /*004c*/ 	.word	0x00000070


	//   ....[1]....
        /*0050*/ 	.word	0x000002b0


	//----- nvinfo : EIATTR_CRS_STACK_SIZE
	.align		4
.L_123:
        /*0054*/ 	.byte	0x04, 0x1e
        /*0056*/ 	.short	(.L_125 - .L_124)
.L_124:
        /*0058*/ 	.word	0x00000000


	//----- nvinfo : EIATTR_CBANK_PARAM_SIZE
	.align		4
.L_125:
        /*005c*/ 	.byte	0x03, 0x19
        /*005e*/ 	.short	0x0018


	//----- nvinfo : EIATTR_PARAM_CBANK
	.align		4
        /*0060*/ 	.byte	0x04, 0x0a
        /*0062*/ 	.short	(.L_127 - .L_126)
	.align		4
.L_126:
        /*0064*/ 	.word	index@(.nv.constant0._Z22computeStieltjesRatiosPdjS_)
        /*0068*/ 	.short	0x0380
        /*006a*/ 	.short	0x0018


	//----- nvinfo : EIATTR_SW_WAR
	.align		4
.L_127:
        /*006c*/ 	.byte	0x04, 0x36
        /*006e*/ 	.short	(.L_129 - .L_128)
.L_128:
        /*0070*/ 	.word	0x00000008
.L_129:


//--------------------- .nv.info._Z16filterDivisiblesPyjjPb --------------------------
	.section	.nv.info._Z16filterDivisiblesPyjjPb,"",@"SHT_CUDA_INFO"
	.sectionflags	@""
	.align	4


	//----- nvinfo : EIATTR_CUDA_API_VERSION
	.align		4
        /*0000*/ 	.byte	0x04, 0x37
        /*0002*/ 	.short	(.L_131 - .L_130)
.L_130:
        /*0004*/ 	.word	0x00000082


	//----- nvinfo : EIATTR_KPARAM_INFO
	.align		4
.L_131:
        /*0008*/ 	.byte	0x04, 0x17
        /*000a*/ 	.short	(.L_133 - .L_132)
.L_132:
        /*000c*/ 	.word	0x00000000
        /*0010*/ 	.short	0x0003
        /*0012*/ 	.short	0x0010
        /*0014*/ 	.byte	0x00, 0xf5, 0x21, 0x00


	//----- nvinfo : EIATTR_KPARAM_INFO
	.align		4
.L_133:
        /*0018*/ 	.byte	0x04, 0x17
        /*001a*/ 	.short	(.L_135 - .L_134)
.L_134:
        /*001c*/ 	.word	0x00000000
        /*0020*/ 	.short	0x0002
        /*0022*/ 	.short	0x000c
        /*0024*/ 	.byte	0x00, 0xf0, 0x11, 0x00


	//----- nvinfo : EIATTR_KPARAM_INFO
	.align		4
.L_135:
        /*0028*/ 	.byte	0x04, 0x17
        /*002a*/ 	.short	(.L_137 - .L_136)
.L_136:
        /*002c*/ 	.word	0x00000000
        /*0030*/ 	.short	0x0001
        /*0032*/ 	.short	0x0008
        /*0034*/ 	.byte	0x00, 0xf0, 0x11, 0x00


	//----- nvinfo : EIATTR_KPARAM_INFO
	.align		4
.L_137:
        /*0038*/ 	.byte	0x04, 0x17
        /*003a*/ 	.short	(.L_139 - .L_138)
.L_138:
        /*003c*/ 	.word	0x00000000
        /*0040*/ 	.short	0x0000
        /*0042*/ 	.short	0x0000
        /*0044*/ 	.byte	0x00, 0xf5, 0x21, 0x00


	//----- nvinfo : EIATTR_SPARSE_MMA_MASK
	.align		4
.L_139:
        /*0048*/ 	.byte	0x03, 0x50
        /*004a*/ 	.short	0x0000


	//----- nvinfo : EIATTR_MAXREG_COUNT
	.align		4
        /*004c*/ 	.byte	0x03, 0x1b
        /*004e*/ 	.short	0x00ff


	//----- nvinfo : EIATTR_MERCURY_ISA_VERSION
	.align		4
        /*0050*/ 	.byte	0x03, 0x5f
        /*0052*/ 	.short	0x0101


	//----- nvinfo : EIATTR_VRC_CTA_INIT_COUNT
	.align		4
        /*0054*/ 	.byte	0x02, 0x4a
	.zero		1
	.zero		1


	//----- nvinfo : EIATTR_EXIT_INSTR_OFFSETS
	.align		4
        /*0058*/ 	.byte	0x04, 0x1c
        /*005a*/ 	.short	(.L_141 - .L_140)


	//   ....[0]....
.L_140:
        /*005c*/ 	.word	0x00000070


	//   ....[1]....
        /*0060*/ 	.word	0x000002e0


	//----- nvinfo : EIATTR_CRS_STACK_SIZE
	.align		4
.L_141:
        /*0064*/ 	.byte	0x04, 0x1e
        /*0066*/ 	.short	(.L_143 - .L_142)
.L_142:
        /*0068*/ 	.word	0x00000000


	//----- nvinfo : EIATTR_CBANK_PARAM_SIZE
	.align		4
.L_143:
        /*006c*/ 	.byte	0x03, 0x19
        /*006e*/ 	.short	0x0018


	//----- nvinfo : EIATTR_PARAM_CBANK
	.align		4
        /*0070*/ 	.byte	0x04, 0x0a
        /*0072*/ 	.short	(.L_145 - .L_144)
	.align		4
.L_144:
        /*0074*/ 	.word	index@(.nv.constant0._Z16filterDivisiblesPyjjPb)
        /*0078*/ 	.short	0x0380
        /*007a*/ 	.short	0x0018


	//----- nvinfo : EIATTR_SW_WAR
	.align		4
.L_145:
        /*007c*/ 	.byte	0x04, 0x36
        /*007e*/ 	.short	(.L_147 - .L_146)
.L_146:
        /*0080*/ 	.word	0x00000008
.L_147:


//--------------------- .nv.info._Z11computeLCMsPyjS_ --------------------------
	.section	.nv.info._Z11computeLCMsPyjS_,"",@"SHT_CUDA_INFO"
	.sectionflags	@""
	.align	4


	//----- nvinfo : EIATTR_CUDA_API_VERSION
	.align		4
        /*0000*/ 	.byte	0x04, 0x37
        /*0002*/ 	.short	(.L_149 - .L_148)
.L_148:
        /*0004*/ 	.word	0x00000082


	//----- nvinfo : EIATTR_KPARAM_INFO
	.align		4
.L_149:
        /*0008*/ 	.byte	0x04, 0x17
        /*000a*/ 	.short	(.L_151 - .L_150)
.L_150:
        /*000c*/ 	.word	0x00000000
        /*0010*/ 	.short	0x0002
        /*0012*/ 	.short	0x0010
        /*0014*/ 	.byte	0x00, 0xf5, 0x21, 0x00


	//----- nvinfo : EIATTR_KPARAM_INFO
	.align		4
.L_151:
        /*0018*/ 	.byte	0x04, 0x17
        /*001a*/ 	.short	(.L_153 - .L_152)
.L_152:
        /*001c*/ 	.word	0x00000000
        /*0020*/ 	.short	0x0001
        /*0022*/ 	.short	0x0008
        /*0024*/ 	.byte	0x00, 0xf0, 0x11, 0x00


	//----- nvinfo : EIATTR_KPARAM_INFO
	.align		4
.L_153:
        /*0028*/ 	.byte	0x04, 0x17
        /*002a*/ 	.short	(.L_155 - .L_154)
.L_154:
        /*002c*/ 	.word	0x00000000
        /*0030*/ 	.short	0x0000
        /*0032*/ 	.short	0x0000
        /*0034*/ 	.byte	0x00, 0xf5, 0x21, 0x00


	//----- nvinfo : EIATTR_SPARSE_MMA_MASK
	.align		4
.L_155:
        /*0038*/ 	.byte	0x03, 0x50
        /*003a*/ 	.short	0x0000


	//----- nvinfo : EIATTR_MAXREG_COUNT
	.align		4
        /*003c*/ 	.byte	0x03, 0x1b
        /*003e*/ 	.short	0x00ff


	//----- nvinfo : EIATTR_MERCURY_ISA_VERSION
	.align		4
        /*0040*/ 	.byte	0x03, 0x5f
        /*0042*/ 	.short	0x0101


	//----- nvinfo : EIATTR_VRC_CTA_INIT_COUNT
	.align		4
        /*0044*/ 	.byte	0x02, 0x4a
	.zero		1
	.zero		1


	//----- nvinfo : EIATTR_EXIT_INSTR_OFFSETS
	.align		4
        /*0048*/ 	.byte	0x04, 0x1c
        /*004a*/ 	.short	(.L_157 - .L_156)


	//   ....[0]....
.L_156:
        /*004c*/ 	.word	0x00000070


	//   ....[1]....
        /*0050*/ 	.word	0x000005c0


	//----- nvinfo : EIATTR_CRS_STACK_SIZE
	.align		4
.L_157:
        /*0054*/ 	.byte	0x04, 0x1e
        /*0056*/ 	.short	(.L_159 - .L_158)
.L_158:
        /*0058*/ 	.word	0x00000000


	//----- nvinfo : EIATTR_CBANK_PARAM_SIZE
	.align		4
.L_159:
        /*005c*/ 	.byte	0x03, 0x19
        /*005e*/ 	.short	0x0018


	//----- nvinfo : EIATTR_PARAM_CBANK
	.align		4
        /*0060*/ 	.byte	0x04, 0x0a
        /*0062*/ 	.short	(.L_161 - .L_160)
	.align		4
.L_160:
        /*0064*/ 	.word	index@(.nv.constant0._Z11computeLCMsPyjS_)
        /*0068*/ 	.short	0x0380
        /*006a*/ 	.short	0x0018


	//----- nvinfo : EIATTR_SW_WAR
	.align		4
.L_161:
        /*006c*/ 	.byte	0x04, 0x36
        /*006e*/ 	.short	(.L_163 - .L_162)
.L_162:
        /*0070*/ 	.word	0x00000008
.L_163:


//--------------------- .nv.info._Z11filterEvensPyjPb --------------------------
	.section	.nv.info._Z11filterEvensPyjPb,"",@"SHT_CUDA_INFO"
	.sectionflags	@""
	.align	4


	//----- nvinfo : EIATTR_CUDA_API_VERSION
	.align		4
        /*0000*/ 	.byte	0x04, 0x37
        /*0002*/ 	.short	(.L_165 - .L_164)
.L_164:
        /*0004*/ 	.word	0x00000082


	//----- nvinfo : EIATTR_KPARAM_INFO
	.align		4
.L_165:
        /*0008*/ 	.byte	0x04, 0x17
        /*000a*/ 	.short	(.L_167 - .L_166)
.L_166:
        /*000c*/ 	.word	0x00000000
        /*0010*/ 	.short	0x0002
        /*0012*/ 	.short	0x0010
        /*0014*/ 	.byte	0x00, 0xf5, 0x21, 0x00


	//----- nvinfo : EIATTR_KPARAM_INFO
	.align		4
.L_167:
        /*0018*/ 	.byte	0x04, 0x17
        /*001a*/ 	.short	(.L_169 - .L_168)
.L_168:
        /*001c*/ 	.word	0x00000000
        /*0020*/ 	.short	0x0001
        /*0022*/ 	.short	0x0008
        /*0024*/ 	.byte	0x00, 0xf0, 0x11, 0x00


	//----- nvinfo : EIATTR_KPARAM_INFO
	.align		4
.L_169:
        /*0028*/ 	.byte	0x04, 0x17
        /*002a*/ 	.short	(.L_171 - .L_170)
.L_170:
        /*002c*/ 	.word	0x00000000
        /*0030*/ 	.short	0x0000
        /*0032*/ 	.short	0x0000
        /*0034*/ 	.byte	0x00, 0xf5, 0x21, 0x00


	//----- nvinfo : EIATTR_SPARSE_MMA_MASK
	.align		4
.L_171:
        /*0038*/ 	.byte	0x03, 0x50
        /*003a*/ 	.short	0x0000


	//----- nvinfo : EIATTR_MAXREG_COUNT
	.align		4
        /*003c*/ 	.byte	0x03, 0x1b
        /*003e*/ 	.short	0x00ff


	//----- nvinfo : EIATTR_MERCURY_ISA_VERSION
	.align		4
        /*0040*/ 	.byte	0x03, 0x5f
        /*0042*/ 	.short	0x0101


	//----- nvinfo : EIATTR_VRC_CTA_INIT_COUNT
	.align		4
        /*0044*/ 	.byte	0x02, 0x4a
	.zero		1
	.zero		1


	//----- nvinfo : EIATTR_EXIT_INSTR_OFFSETS
	.align		4
        /*0048*/ 	.byte	0x04, 0x1c
        /*004a*/ 	.short	(.L_173 - .L_172)


	//   ....[0]....
.L_172:
        /*004c*/ 	.word	0x00000070


	//   ....[1]....
        /*0050*/ 	.word	0x00000110


	//----- nvinfo : EIATTR_CBANK_PARAM_SIZE
	.align		4
.L_173:
        /*0054*/ 	.byte	0x03, 0x19
        /*0056*/ 	.short	0x0018


	//----- nvinfo : EIATTR_PARAM_CBANK
	.align		4
        /*0058*/ 	.byte	0x04, 0x0a
        /*005a*/ 	.short	(.L_175 - .L_174)
	.align		4
.L_174:
        /*005c*/ 	.word	index@(.nv.constant0._Z11filterEvensPyjPb)
        /*0060*/ 	.short	0x0380
        /*0062*/ 	.short	0x0018


	//----- nvinfo : EIATTR_SW_WAR
	.align		4
.L_175:
        /*0064*/ 	.byte	0x04, 0x36
        /*0066*/ 	.short	(.L_177 - .L_176)
.L_176:
        /*0068*/ 	.word	0x00000008
.L_177:


//--------------------- .nv.info._Z18computeSumOfPrimesPyjS_ --------------------------
	.section	.nv.info._Z18computeSumOfPrimesPyjS_,"",@"SHT_CUDA_INFO"
	.sectionflags	@""
	.align	4


	//----- nvinfo : EIATTR_CUDA_API_VERSION
	.align		4
        /*0000*/ 	.byte	0x04, 0x37
        /*0002*/ 	.short	(.L_179 - .L_178)
.L_178:
        /*0004*/ 	.word	0x00000082


	//----- nvinfo : EIATTR_KPARAM_INFO
	.align		4
.L_179:
        /*0008*/ 	.byte	0x04, 0x17
        /*000a*/ 	.short	(.L_181 - .L_180)
.L_180:
        /*000c*/ 	.word	0x00000000
        /*0010*/ 	.short	0x0002
        /*0012*/ 	.short	0x0010
        /*0014*/ 	.byte	0x00, 0xf5, 0x21, 0x00


	//----- nvinfo : EIATTR_KPARAM_INFO
	.align		4
.L_181:
        /*0018*/ 	.byte	0x04, 0x17
        /*001a*/ 	.short	(.L_183 - .L_182)
.L_182:
        /*001c*/ 	.word	0x00000000
        /*0020*/ 	.short	0x0001
        /*0022*/ 	.short	0x0008
        /*0024*/ 	.byte	0x00, 0xf0, 0x11, 0x00


	//----- nvinfo : EIATTR_KPARAM_INFO
	.align		4
.L_183:
        /*0028*/ 	.byte	0x04, 0x17
        /*002a*/ 	.short	(.L_185 - .L_184)
.L_184:
        /*002c*/ 	.word	0x00000000
        /*0030*/ 	.short	0x0000
        /*0032*/ 	.short	0x0000
        /*0034*/ 	.byte	0x00, 0xf5, 0x21, 0x00


	//----- nvinfo : EIATTR_SPARSE_MMA_MASK
	.align		4
.L_185:
        /*0038*/ 	.byte	0x03, 0x50
        /*003a*/ 	.short	0x0000


	//----- nvinfo : EIATTR_MAXREG_COUNT
	.align		4
        /*003c*/ 	.byte	0x03, 0x1b
        /*003e*/ 	.short	0x00ff


	//----- nvinfo : EIATTR_MERCURY_ISA_VERSION
	.align		4
        /*0040*/ 	.byte	0x03, 0x5f
        /*0042*/ 	.short	0x0101


	//----- nvinfo : EIATTR_VRC_CTA_INIT_COUNT
	.align		4
        /*0044*/ 	.byte	0x02, 0x4a
	.zero		1
	.zero		1


	//----- nvinfo : EIATTR_EXIT_INSTR_OFFSETS
	.align		4
        /*0048*/ 	.byte	0x04, 0x1c
        /*004a*/ 	.short	(.L_187 - .L_186)


	//   ....[0]....
.L_186:
        /*004c*/ 	.word	0x00000070


	//   ....[1]....
        /*0050*/ 	.word	0x000000f0


	//----- nvinfo : EIATTR_CBANK_PARAM_SIZE
	.align		4
.L_187:
        /*0054*/ 	.byte	0x03, 0x19
        /*0056*/ 	.short	0x0018


	//----- nvinfo : EIATTR_PARAM_CBANK
	.align		4
        /*0058*/ 	.byte	0x04, 0x0a
        /*005a*/ 	.short	(.L_189 - .L_188)
	.align		4
.L_188:
        /*005c*/ 	.word	index@(.nv.constant0._Z18computeSumOfPrimesPyjS_)
        /*0060*/ 	.short	0x0380
        /*0062*/ 	.short	0x0018


	//----- nvinfo : EIATTR_SW_WAR
	.align		4
.L_189:
        /*0064*/ 	.byte	0x04, 0x36
        /*0066*/ 	.short	(.L_191 - .L_190)
.L_190:
        /*0068*/ 	.word	0x00000008
.L_191:


//--------------------- .nv.info._Z27computeStieltjesDifferencesPdjS_ --------------------------
	.section	.nv.info._Z27computeStieltjesDifferencesPdjS_,"",@"SHT_CUDA_INFO"
	.sectionflags	@""
	.align	4


	//----- nvinfo : EIATTR_CUDA_API_VERSION
	.align		4
        /*0000*/ 	.byte	0x04, 0x37
        /*0002*/ 	.short	(.L_193 - .L_192)
.L_192:
        /*0004*/ 	.word	0x00000082


	//----- nvinfo : EIATTR_KPARAM_INFO
	.align		4
.L_193:
        /*0008*/ 	.byte	0x04, 0x17
        /*000a*/ 	.short	(.L_195 - .L_194)
.L_194:
        /*000c*/ 	.word	0x00000000
        /*0010*/ 	.short	0x0002
        /*0012*/ 	.short	0x0010
        /*0014*/ 	.byte	0x00, 0xf5, 0x21, 0x00


	//----- nvinfo : EIATTR_KPARAM_INFO
	.align		4
.L_195:
        /*0018*/ 	.byte	0x04, 0x17
        /*001a*/ 	.short	(.L_197 - .L_196)
.L_196:
        /*001c*/ 	.word	0x00000000
        /*0020*/ 	.short	0x0001
        /*0022*/ 	.short	0x0008
        /*0024*/ 	.byte	0x00, 0xf0, 0x11, 0x00


	//----- nvinfo : EIATTR_KPARAM_INFO
	.align		4
.L_197:
        /*0028*/ 	.byte	0x04, 0x17
        /*002a*/ 	.short	(.L_199 - .L_198)
.L_198:
        /*002c*/ 	.word	0x00000000
        /*0030*/ 	.short	0x0000
        /*0032*/ 	.short	0x0000
        /*0034*/ 	.byte	0x00, 0xf5, 0x21, 0x00


	//----- nvinfo : EIATTR_SPARSE_MMA_MASK
	.align		4
.L_199:
        /*0038*/ 	.byte	0x03, 0x50
        /*003a*/ 	.short	0x0000


	//----- nvinfo : EIATTR_MAXREG_COUNT
	.align		4
        /*003c*/ 	.byte	0x03, 0x1b
        /*003e*/ 	.short	0x00ff


	//----- nvinfo : EIATTR_MERCURY_ISA_VERSION
	.align		4
        /*0040*/ 	.byte	0x03, 0x5f
        /*0042*/ 	.short	0x0101


	//----- nvinfo : EIATTR_VRC_CTA_INIT_COUNT
	.align		4
        /*0044*/ 	.byte	0x02, 0x4a
	.zero		1
	.zero		1


	//----- nvinfo : EIATTR_EXIT_INSTR_OFFSETS
	.align		4
        /*0048*/ 	.byte	0x04, 0x1c
        /*004a*/ 	.short	(.L_201 - .L_200)


	//   ....[0]....
.L_200:
        /*004c*/ 	.word	0x00000070


	//   ....[1]....
        /*0050*/ 	.word	0x000001a0


	//----- nvinfo : EIATTR_CBANK_PARAM_SIZE
	.align		4
.L_201:
        /*0054*/ 	.byte	0x03, 0x19
        /*0056*/ 	.short	0x0018


	//----- nvinfo : EIATTR_PARAM_CBANK
	.align		4
        /*0058*/ 	.byte	0x04, 0x0a
        /*005a*/ 	.short	(.L_203 - .L_202)
	.align		4
.L_202:
        /*005c*/ 	.word	index@(.nv.constant0._Z27computeStieltjesDifferencesPdjS_)
        /*0060*/ 	.short	0x0380
        /*0062*/ 	.short	0x0018


	//----- nvinfo : EIATTR_SW_WAR
	.align		4
.L_203:
        /*0064*/ 	.byte	0x04, 0x36
        /*0066*/ 	.short	(.L_205 - .L_204)
.L_204:
        /*0068*/ 	.word	0x00000008
.L_205:


//--------------------- .nv.info._Z20computePrimeProductsPyjS_ --------------------------
	.section	.nv.info._Z20computePrimeProductsPyjS_,"",@"SHT_CUDA_INFO"
	.sectionflags	@""
	.align	4


	//----- nvinfo : EIATTR_CUDA_API_VERSION
	.align		4
        /*0000*/ 	.byte	0x04, 0x37
        /*0002*/ 	.short	(.L_207 - .L_206)
.L_206:
        /*0004*/ 	.word	0x00000082


	//----- nvinfo : EIATTR_KPARAM_INFO
	.align		4
.L_207:
        /*0008*/ 	.byte	0x04, 0x17
        /*000a*/ 	.short	(.L_209 - .L_208)
.L_208:
        /*000c*/ 	.word	0x00000000
        /*0010*/ 	.short	0x0002
        /*0012*/ 	.short	0x0010
        /*0014*/ 	.byte	0x00, 0xf5, 0x21, 0x00


	//----- nvinfo : EIATTR_KPARAM_INFO
	.align		4
.L_209:
        /*0018*/ 	.byte	0x04, 0x17
        /*001a*/ 	.short	(.L_211 - .L_210)
.L_210:
        /*001c*/ 	.word	0x00000000
        /*0020*/ 	.short	0x0001
        /*0022*/ 	.short	0x0008
        /*0024*/ 	.byte	0x00, 0xf0, 0x11, 0x00


	//----- nvinfo : EIATTR_KPARAM_INFO
	.align		4
.L_211:
        /*0028*/ 	.byte	0x04, 0x17
        /*002a*/ 	.short	(.L_213 - .L_212)
.L_212:
        /*002c*/ 	.word	0x00000000
        /*0030*/ 	.short	0x0000
        /*0032*/ 	.short	0x0000
        /*0034*/ 	.byte	0x00, 0xf5, 0x21, 0x00


	//----- nvinfo : EIATTR_SPARSE_MMA_MASK
	.align		4
.L_213:
        /*0038*/ 	.byte	0x03, 0x50
        /*003a*/ 	.short	0x0000


	//----- nvinfo : EIATTR_MAXREG_COUNT
	.align		4
        /*003c*/ 	.byte	0x03, 0x1b
        /*003e*/ 	.short	0x00ff


	//----- nvinfo : EIATTR_MERCURY_ISA_VERSION
	.align		4
        /*0040*/ 	.byte	0x03, 0x5f
        /*0042*/ 	.short	0x0101


	//----- nvinfo : EIATTR_VRC_CTA_INIT_COUNT
	.align		4
        /*0044*/ 	.byte	0x02, 0x4a
	.zero		1
	.zero		1


	//----- nvinfo : EIATTR_EXIT_INSTR_OFFSETS
	.align		4
        /*0048*/ 	.byte	0x04, 0x1c
        /*004a*/ 	.short	(.L_215 - .L_214)


	//   ....[0]....
.L_214:
        /*004c*/ 	.word	0x00000070


	//   ....[1]....
        /*0050*/ 	.word	0x000000f0


	//----- nvinfo : EIATTR_CBANK_PARAM_SIZE
	.align		4
.L_215:
        /*0054*/ 	.byte	0x03, 0x19
        /*0056*/ 	.short	0x0018


	//----- nvinfo : EIATTR_PARAM_CBANK
	.align		4
        /*0058*/ 	.byte	0x04, 0x0a
        /*005a*/ 	.short	(.L_217 - .L_216)
	.align		4
.L_216:
        /*005c*/ 	.word	index@(.nv.constant0._Z20computePrimeProductsPyjS_)
        /*0060*/ 	.short	0x0380
        /*0062*/ 	.short	0x0018


	//----- nvinfo : EIATTR_SW_WAR
	.align		4
.L_217:
        /*0064*/ 	.byte	0x04, 0x36
        /*0066*/ 	.short	(.L_219 - .L_218)
.L_218:
        /*0068*/ 	.word	0x00000008
.L_219:


//--------------------- .nv.info._Z17computeFactorialsPjjPy --------------------------
	.section	.nv.info._Z17computeFactorialsPjjPy,"",@"SHT_CUDA_INFO"
	.sectionflags	@""
	.align	4


	//----- nvinfo : EIATTR_CUDA_API_VERSION
	.align		4
        /*0000*/ 	.byte	0x04, 0x37
        /*0002*/ 	.short	(.L_221 - .L_220)
.L_220:
        /*0004*/ 	.word	0x00000082


	//----- nvinfo : EIATTR_KPARAM_INFO
	.align		4
.L_221:
        /*0008*/ 	.byte	0x04, 0x17
        /*000a*/ 	.short	(.L_223 - .L_222)
.L_222:
        /*000c*/ 	.word	0x00000000
        /*0010*/ 	.short	0x0002
        /*0012*/ 	.short	0x0010
        /*0014*/ 	.byte	0x00, 0xf5, 0x21, 0x00


	//----- nvinfo : EIATTR_KPARAM_INFO
	.align		4
.L_223:
        /*0018*/ 	.byte	0x04, 0x17
        /*001a*/ 	.short	(.L_225 - .L_224)
.L_224:
        /*001c*/ 	.word	0x00000000
        /*0020*/ 	.short	0x0001
        /*0022*/ 	.short	0x0008
        /*0024*/ 	.byte	0x00, 0xf0, 0x11, 0x00


	//----- nvinfo : EIATTR_KPARAM_INFO
	.align		4
.L_225:
        /*0028*/ 	.byte	0x04, 0x17
        /*002a*/ 	.short	(.L_227 - .L_226)
.L_226:
        /*002c*/ 	.word	0x00000000
        /*0030*/ 	.short	0x0000
        /*0032*/ 	.short	0x0000
        /*0034*/ 	.byte	0x00, 0xf5, 0x21, 0x00


	//----- nvinfo : EIATTR_SPARSE_MMA_MASK
	.align		4
.L_227:
        /*0038*/ 	.byte	0x03, 0x50
        /*003a*/ 	.short	0x0000


	//----- nvinfo : EIATTR_MAXREG_COUNT
	.align		4
        /*003c*/ 	.byte	0x03, 0x1b
        /*003e*/ 	.short	0x00ff


	//----- nvinfo : EIATTR_MERCURY_ISA_VERSION
	.align		4
        /*0040*/ 	.byte	0x03, 0x5f
        /*0042*/ 	.short	0x0101


	//----- nvinfo : EIATTR_VRC_CTA_INIT_COUNT
	.align		4
        /*0044*/ 	.byte	0x02, 0x4a
	.zero		1
	.zero		1


	//----- nvinfo : EIATTR_EXIT_INSTR_OFFSETS
	.align		4
        /*0048*/ 	.byte	0x04, 0x1c
        /*004a*/ 	.short	(.L_229 - .L_228)


	//   ....[0]....
.L_228:
        /*004c*/ 	.word	0x00000070


	//   ....[1]....
        /*0050*/ 	.word	0x00000150


	//----- nvinfo : EIATTR_CRS_STACK_SIZE
	.align		4
.L_229:
        /*0054*/ 	.byte	0x04, 0x1e
        /*0056*/ 	.short	(.L_231 - .L_230)
.L_230:
        /*0058*/ 	.word	0x00000000


	//----- nvinfo : EIATTR_CBANK_PARAM_SIZE
	.align		4
.L_231:
        /*005c*/ 	.byte	0x03, 0x19
        /*005e*/ 	.short	0x0018


	//----- nvinfo : EIATTR_PARAM_CBANK
	.align		4
        /*0060*/ 	.byte	0x04, 0x0a
        /*0062*/ 	.short	(.L_233 - .L_232)
	.align		4
.L_232:
        /*0064*/ 	.word	index@(.nv.constant0._Z17computeFactorialsPjjPy)
        /*0068*/ 	.short	0x0380
        /*006a*/ 	.short	0x0018


	//----- nvinfo : EIATTR_SW_WAR
	.align		4
.L_233:
        /*006c*/ 	.byte	0x04, 0x36
        /*006e*/ 	.short	(.L_235 - .L_234)
.L_234:
        /*0070*/ 	.word	0x00000008
.L_235:


//--------------------- .nv.info._Z26filterDivisibleByStieltjesPyjPdPbj --------------------------
	.section	.nv.info._Z26filterDivisibleByStieltjesPyjPdPbj,"",@"SHT_CUDA_INFO"
	.sectionflags	@""
	.align	4


	//----- nvinfo : EIATTR_CUDA_API_VERSION
	.align		4
        /*0000*/ 	.byte	0x04, 0x37
        /*0002*/ 	.short	(.L_237 - .L_236)
.L_236:
        /*0004*/ 	.word	0x00000082


	//----- nvinfo : EIATTR_KPARAM_INFO
	.align		4
.L_237:
        /*0008*/ 	.byte	0x04, 0x17
        /*000a*/ 	.short	(.L_239 - .L_238)
.L_238:
        /*000c*/ 	.word	0x00000000
        /*0010*/ 	.short	0x0004
        /*0012*/ 	.short	0x0020
        /*0014*/ 	.byte	0x00, 0xf0, 0x11, 0x00


	//----- nvinfo : EIATTR_KPARAM_INFO
	.align		4
.L_239:
        /*0018*/ 	.byte	0x04, 0x17
        /*001a*/ 	.short	(.L_241 - .L_240)
.L_240:
        /*001c*/ 	.word	0x00000000
        /*0020*/ 	.short	0x0003
        /*0022*/ 	.short	0x0018
        /*0024*/ 	.byte	0x00, 0xf5, 0x21, 0x00


	//----- nvinfo : EIATTR_KPARAM_INFO
	.align		4
.L_241:
        /*0028*/ 	.byte	0x04, 0x17
        /*002a*/ 	.short	(.L_243 - .L_242)
.L_242:
        /*002c*/ 	.word	0x00000000
        /*0030*/ 	.short	0x0002
        /*0032*/ 	.short	0x0010
        /*0034*/ 	.byte	0x00, 0xf5, 0x21, 0x00


	//----- nvinfo : EIATTR_KPARAM_INFO
	.align		4
.L_243:
        /*0038*/ 	.byte	0x04, 0x17
        /*003a*/ 	.short	(.L_245 - .L_244)
.L_244:
        /*003c*/ 	.word	0x00000000
        /*0040*/ 	.short	0x0001
        /*0042*/ 	.short	0x0008
        /*0044*/ 	.byte	0x00, 0xf0, 0x11, 0x00


	//----- nvinfo : EIATTR_KPARAM_INFO
	.align		4
.L_245:
        /*0048*/ 	.byte	0x04, 0x17
        /*004a*/ 	.short	(.L_247 - .L_246)
.L_246:
        /*004c*/ 	.word	0x00000000
        /*0050*/ 	.short	0x0000
        /*0052*/ 	.short	0x0000
        /*0054*/ 	.byte	0x00, 0xf5, 0x21, 0x00


	//----- nvinfo : EIATTR_SPARSE_MMA_MASK
	.align		4
.L_247:
        /*0058*/ 	.byte	0x03, 0x50
        /*005a*/ 	.short	0x0000


	//----- nvinfo : EIATTR_MAXREG_COUNT
	.align		4
        /*005c*/ 	.byte	0x03, 0x1b
        /*005e*/ 	.short	0x00ff


	//----- nvinfo : EIATTR_MERCURY_ISA_VERSION
	.align		4
        /*0060*/ 	.byte	0x03, 0x5f
        /*0062*/ 	.short	0x0101


	//----- nvinfo : EIATTR_VRC_CTA_INIT_COUNT
	.align		4
        /*0064*/ 	.byte	0x02, 0x4a
	.zero		1
	.zero		1


	//----- nvinfo : EIATTR_EXIT_INSTR_OFFSETS
	.align		4
        /*0068*/ 	.byte	0x04, 0x1c
        /*006a*/ 	.short	(.L_249 - .L_248)


	//   ....[0]....
.L_248:
        /*006c*/ 	.word	0x00000070


	//   ....[1]....
        /*0070*/ 	.word	0x00000410


	//----- nvinfo : EIATTR_CRS_STACK_SIZE
	.align		4
.L_249:
        /*0074*/ 	.byte	0x04, 0x1e
        /*0076*/ 	.short	(.L_251 - .L_250)
.L_250:
        /*0078*/ 	.word	0x00000000


	//----- nvinfo : EIATTR_CBANK_PARAM_SIZE
	.align		4
.L_251:
        /*007c*/ 	.byte	0x03, 0x19
        /*007e*/ 	.short	0x0024


	//----- nvinfo : EIATTR_PARAM_CBANK
	.align		4
        /*0080*/ 	.byte	0x04, 0x0a
        /*0082*/ 	.short	(.L_253 - .L_252)
	.align		4
.L_252:
        /*0084*/ 	.word	index@(.nv.constant0._Z26filterDivisibleByStieltjesPyjPdPbj)
        /*0088*/ 	.short	0x0380
        /*008a*/ 	.short	0x0024


	//----- nvinfo : EIATTR_SW_WAR
	.align		4
.L_253:
        /*008c*/ 	.byte	0x04, 0x36
        /*008e*/ 	.short	(.L_255 - .L_254)
.L_254:
        /*0090*/ 	.word	0x00000008
.L_255:


//--------------------- .nv.info._Z20computeStieltjesDiffPdj --------------------------
	.section	.nv.info._Z20computeStieltjesDiffPdj,"",@"SHT_CUDA_INFO"
	.sectionflags	@""
	.align	4


	//----- nvinfo : EIATTR_CUDA_API_VERSION
	.align		4
        /*0000*/ 	.byte	0x04, 0x37
        /*0002*/ 	.short	(.L_257 - .L_256)
.L_256:
        /*0004*/ 	.word	0x00000082


	//----- nvinfo : EIATTR_KPARAM_INFO
	.align		4
.L_257:
        /*0008*/ 	.byte	0x04, 0x17
        /*000a*/ 	.short	(.L_259 - .L_258)
.L_258:
        /*000c*/ 	.word	0x00000000
        /*0010*/ 	.short	0x0001
        /*0012*/ 	.short	0x0008
        /*0014*/ 	.byte	0x00, 0xf0, 0x11, 0x00


	//----- nvinfo : EIATTR_KPARAM_INFO
	.align		4
.L_259:
        /*0018*/ 	.byte	0x04, 0x17
        /*001a*/ 	.short	(.L_261 - .L_260)
.L_260:
        /*001c*/ 	.word	0x00000000
        /*0020*/ 	.short	0x0000
        /*0022*/ 	.short	0x0000
        /*0024*/ 	.byte	0x00, 0xf5, 0x21, 0x00


	//----- nvinfo : EIATTR_SPARSE_MMA_MASK
	.align		4
.L_261:
        /*0028*/ 	.byte	0x03, 0x50
        /*002a*/ 	.short	0x0000


	//----- nvinfo : EIATTR_MAXREG_COUNT
	.align		4
        /*002c*/ 	.byte	0x03, 0x1b
        /*002e*/ 	.short	0x00ff


	//----- nvinfo : EIATTR_MERCURY_ISA_VERSION
	.align		4
        /*0030*/ 	.byte	0x03, 0x5f
        /*0032*/ 	.short	0x0101


	//----- nvinfo : EIATTR_VRC_CTA_INIT_COUNT
	.align		4
        /*0034*/ 	.byte	0x02, 0x4a
	.zero		1
	.zero		1


	//----- nvinfo : EIATTR_EXIT_INSTR_OFFSETS
	.align		4
        /*0038*/ 	.byte	0x04, 0x1c
        /*003a*/ 	.short	(.L_263 - .L_262)


	//   ....[0]....
.L_262:
        /*003c*/ 	.word	0x00000070


	//   ....[1]....
        /*0040*/ 	.word	0x000003d0


	//----- nvinfo : EIATTR_CRS_STACK_SIZE
	.align		4
.L_263:
        /*0044*/ 	.byte	0x04, 0x1e
        /*0046*/ 	.short	(.L_265 - .L_264)
.L_264:
        /*0048*/ 	.word	0x00000000


	//----- nvinfo : EIATTR_CBANK_PARAM_SIZE
	.align		4
.L_265:
        /*004c*/ 	.byte	0x03, 0x19
        /*004e*/ 	.short	0x000c


	//----- nvinfo : EIATTR_PARAM_CBANK
	.align		4
        /*0050*/ 	.byte	0x04, 0x0a
        /*0052*/ 	.short	(.L_267 - .L_266)
	.align		4
.L_266:
        /*0054*/ 	.word	index@(.nv.constant0._Z20computeStieltjesDiffPdj)
        /*0058*/ 	.short	0x0380
        /*005a*/ 	.short	0x000c


	//----- nvinfo : EIATTR_SW_WAR
	.align		4
.L_267:
        /*005c*/ 	.byte	0x04, 0x36
        /*005e*/ 	.short	(.L_269 - .L_268)
.L_268:
        /*0060*/ 	.word	0x00000008
.L_269:


//--------------------- .nv.info._Z11computeGCDsPiiS_ --------------------------
	.section	.nv.info._Z11computeGCDsPiiS_,"",@"SHT_CUDA_INFO"
	.sectionflags	@""
	.align	4


	//----- nvinfo : EIATTR_CUDA_API_VERSION
	.align		4
        /*0000*/ 	.byte	0x04, 0x37
        /*0002*/ 	.short	(.L_271 - .L_270)
.L_270:
        /*0004*/ 	.word	0x00000082


	//----- nvinfo : EIATTR_KPARAM_INFO
	.align		4
.L_271:
        /*0008*/ 	.byte	0x04, 0x17
        /*000a*/ 	.short	(.L_273 - .L_272)
.L_272:
        /*000c*/ 	.word	0x00000000
        /*0010*/ 	.short	0x0002
        /*0012*/ 	.short	0x0010
        /*0014*/ 	.byte	0x00, 0xf5, 0x21, 0x00


	//----- nvinfo : EIATTR_KPARAM_INFO
	.align		4
.L_273:
        /*0018*/ 	.byte	0x04, 0x17
        /*001a*/ 	.short	(.L_275 - .L_274)
.L_274:
        /*001c*/ 	.word	0x00000000
        /*0020*/ 	.short	0x0001
        /*0022*/ 	.short	0x0008
        /*0024*/ 	.byte	0x00, 0xf0, 0x11, 0x00


	//----- nvinfo : EIATTR_KPARAM_INFO
	.align		4
.L_275:
        /*0028*/ 	.byte	0x04, 0x17
        /*002a*/ 	.short	(.L_277 - .L_276)
.L_276:
        /*002c*/ 	.word	0x00000000
        /*0030*/ 	.short	0x0000
        /*0032*/ 	.short	0x0000
        /*0034*/ 	.byte	0x00, 0xf5, 0x21, 0x00


	//----- nvinfo : EIATTR_SPARSE_MMA_MASK
	.align		4
.L_277:
        /*0038*/ 	.byte	0x03, 0x50
        /*003a*/ 	.short	0x0000


	//----- nvinfo : EIATTR_MAXREG_COUNT
	.align		4
        /*003c*/ 	.byte	0x03, 0x1b
        /*003e*/ 	.short	0x00ff


	//----- nvinfo : EIATTR_MERCURY_ISA_VERSION
	.align		4
        /*0040*/ 	.byte	0x03, 0x5f
        /*0042*/ 	.short	0x0101


	//----- nvinfo : EIATTR_VRC_CTA_INIT_COUNT
	.align		4
        /*0044*/ 	.byte	0x02, 0x4a
	.zero		1
	.zero		1


	//----- nvinfo : EIATTR_EXIT_INSTR_OFFSETS
	.align		4
        /*0048*/ 	.byte	0x04, 0x1c
        /*004a*/ 	.short	(.L_279 - .L_278)


	//   ....[0]....
.L_278:
        /*004c*/ 	.word	0x00000090


	//   ....[1]....
        /*0050*/ 	.word	0x000003d0


	//----- nvinfo : EIATTR_CRS_STACK_SIZE
	.align		4
.L_279:
        /*0054*/ 	.byte	0x04, 0x1e
        /*0056*/ 	.short	(.L_281 - .L_280)
.L_280:
        /*0058*/ 	.word	0x00000000


	//----- nvinfo : EIATTR_CBANK_PARAM_SIZE
	.align		4
.L_281:
        /*005c*/ 	.byte	0x03, 0x19
        /*005e*/ 	.short	0x0018


	//----- nvinfo : EIATTR_PARAM_CBANK
	.align		4
        /*0060*/ 	.byte	0x04, 0x0a
        /*0062*/ 	.short	(.L_283 - .L_282)
	.align		4
.L_282:
        /*0064*/ 	.word	index@(.nv.constant0._Z11computeGCDsPiiS_)
        /*0068*/ 	.short	0x0380
        /*006a*/ 	.short	0x0018


	//----- nvinfo : EIATTR_SW_WAR
	.align		4
.L_283:
        /*006c*/ 	.byte	0x04, 0x36
        /*006e*/ 	.short	(.L_285 - .L_284)
.L_284:
        /*0070*/ 	.word	0x00000008
.L_285:


//--------------------- .nv.info._Z10findPrimesyyPb --------------------------
	.section	.nv.info._Z10findPrimesyyPb,"",@"SHT_CUDA_INFO"
	.sectionflags	@""
	.align	4


	//----- nvinfo : EIATTR_CUDA_API_VERSION
	.align		4
        /*0000*/ 	.byte	0x04, 0x37
        /*0002*/ 	.short	(.L_287 - .L_286)
.L_286:
        /*0004*/ 	.word	0x00000082


	//----- nvinfo : EIATTR_KPARAM_INFO
	.align		4
.L_287:
        /*0008*/ 	.byte	0x04, 0x17
        /*000a*/ 	.short	(.L_289 - .L_288)
.L_288:
        /*000c*/ 	.word	0x00000000
        /*0010*/ 	.short	0x0002
        /*0012*/ 	.short	0x0010
        /*0014*/ 	.byte	0x00, 0xf5, 0x21, 0x00


	//----- nvinfo : EIATTR_KPARAM_INFO
	.align		4
.L_289:
        /*0018*/ 	.byte	0x04, 0x17
        /*001a*/ 	.short	(.L_291 - .L_290)
.L_290:
        /*001c*/ 	.word	0x00000000
        /*0020*/ 	.short	0x0001
        /*0022*/ 	.short	0x0008
        /*0024*/ 	.byte	0x00, 0xf0, 0x21, 0x00


	//----- nvinfo : EIATTR_KPARAM_INFO
	.align		4
.L_291:
        /*0028*/ 	.byte	0x04, 0x17
        /*002a*/ 	.short	(.L_293 - .L_292)
.L_292:
        /*002c*/ 	.word	0x00000000
        /*0030*/ 	.short	0x0000
        /*0032*/ 	.short	0x0000
        /*0034*/ 	.byte	0x00, 0xf0, 0x21, 0x00


	//----- nvinfo : EIATTR_SPARSE_MMA_MASK
	.align		4
.L_293:
        /*0038*/ 	.byte	0x03, 0x50
        /*003a*/ 	.short	0x0000


	//----- nvinfo : EIATTR_MAXREG_COUNT
	.align		4
        /*003c*/ 	.byte	0x03, 0x1b
        /*003e*/ 	.short	0x00ff


	//----- nvinfo : EIATTR_MERCURY_ISA_VERSION
	.align		4
        /*0040*/ 	.byte	0x03, 0x5f
        /*0042*/ 	.short	0x0101


	//----- nvinfo : EIATTR_VRC_CTA_INIT_COUNT
	.align		4
        /*0044*/ 	.byte	0x02, 0x4a
	.zero		1
	.zero		1


	//----- nvinfo : EIATTR_EXIT_INSTR_OFFSETS
	.align		4
        /*0048*/ 	.byte	0x04, 0x1c
        /*004a*/ 	.short	(.L_295 - .L_294)


	//   ....[0]....
.L_294:
        /*004c*/ 	.word	0x000000b0


	//   ....[1]....
        /*0050*/ 	.word	0x000007b0


	//----- nvinfo : EIATTR_CRS_STACK_SIZE
	.align		4
.L_295:
        /*0054*/ 	.byte	0x04, 0x1e
        /*0056*/ 	.short	(.L_297 - .L_296)
.L_296:
        /*0058*/ 	.word	0x00000000


	//----- nvinfo : EIATTR_CBANK_PARAM_SIZE
	.align		4
.L_297:
        /*005c*/ 	.byte	0x03, 0x19
        /*005e*/ 	.short	0x0018


	//----- nvinfo : EIATTR_PARAM_CBANK
	.align		4
        /*0060*/ 	.byte	0x04, 0x0a
        /*0062*/ 	.short	(.L_299 - .L_298)
	.align		4
.L_298:
        /*0064*/ 	.word	index@(.nv.constant0._Z10findPrimesyyPb)
        /*0068*/ 	.short	0x0380
        /*006a*/ 	.short	0x0018


	//----- nvinfo : EIATTR_SW_WAR
	.align		4
.L_299:
        /*006c*/ 	.byte	0x04, 0x36
        /*006e*/ 	.short	(.L_301 - .L_300)
.L_300:
        /*0070*/ 	.word	0x00000008
.L_301:


//--------------------- .nv.callgraph             --------------------------
	.section	.nv.callgraph,"",@"SHT_CUDA_CALLGRAPH"
	.align	4
	.sectionentsize	8
	.align		4
        /*0000*/ 	.word	0x00000000
	.align		4
        /*0004*/ 	.word	0xffffffff
	.align		4
        /*0008*/ 	.word	0x00000000
	.align		4
        /*000c*/ 	.word	0xfffffffe
	.align		4
        /*0010*/ 	.word	0x00000000
	.align		4
        /*0014*/ 	.word	0xfffffffd
	.align		4
        /*0018*/ 	.word	0x00000000
	.align		4
        /*001c*/ 	.word	0xfffffffc


//--------------------- .text._Z16computePowerModsPyjjyS_ --------------------------
	.section	.text._Z16computePowerModsPyjjyS_,"ax",@progbits
	.align	128
        .global         _Z16computePowerModsPyjjyS_
        .type           _Z16computePowerModsPyjjyS_,@function
        .size           _Z16computePowerModsPyjjyS_,(.L_x_68 - _Z16computePowerModsPyjjyS_)
        .other          _Z16computePowerModsPyjjyS_,@"STO_CUDA_ENTRY STV_DEFAULT"
_Z16computePowerModsPyjjyS_:
.text._Z16computePowerModsPyjjyS_:
[----:B------:R-:W-:Y:S01]  /*0000*/  LDC R1, c[0x0][0x37c] ;  /* 0x0000df00ff017b82 */ /* 0x000fe20000000800 */
[----:B------:R-:W0:Y:S07]  /*0010*/  S2R R3, SR_TID.X ;  /* 0x0000000000037919 */ /* 0x000e2e0000002100 */
[----:B------:R-:W0:Y:S01]  /*0020*/  S2UR UR4, SR_CTAID.X ;  /* 0x00000000000479c3 */ /* 0x000e220000002500 */
[----:B------:R-:W1:Y:S01]  /*0030*/  LDCU UR5, c[0x0][0x388] ;  /* 0x00007100ff0577ac */ /* 0x000e620008000800 */
[----:B------:R-:W2:Y:S06]  /*0040*/  LDCU UR6, c[0x0][0x38c] ;  /* 0x00007180ff0677ac */ /* 0x000eac0008000800 */
[----:B------:R-:W0:Y:S02]  /*0050*/  LDC R0, c[0x0][0x360] ;  /* 0x0000d800ff007b82 */ /* 0x000e240000000800 */
[----:B0-----:R-:W-:-:S05]  /*0060*/  IMAD R0, R0, UR4, R3 ;  /* 0x0000000400007c24 */ /* 0x001fca000f8e0203 */
[----:B-1----:R-:W-:-:S13]  /*0070*/  ISETP.GE.U32.AND P0, PT, R0, UR5, PT ;  /* 0x0000000500007c0c */ /* 0x002fda000bf06070 */
[----:B--2---:R-:W-:Y:S05]  /*0080*/  @P0 EXIT ;  /* 0x000000000000094d */ /* 0x004fea0003800000 */
[----:B------:R-:W0:Y:S01]  /*0090*/  LDCU UR4, c[0x0][0x38c] ;  /* 0x00007180ff0477ac */ /* 0x000e220008000800 */
[----:B------:R-:W-:Y:S02]  /*00a0*/  HFMA2 R2, -RZ, RZ, 0, 5.9604644775390625e-08 ;  /* 0x00000001ff027431 */ /* 0x000fe400000001ff */
[----:B------:R-:W-:Y:S01]  /*00b0*/  IMAD.MOV.U32 R3, RZ, RZ, 0x0 ;  /* 0x00000000ff037424 */ /* 0x000fe200078e00ff */
[----:B------:R-:W1:Y:S01]  /*00c0*/  LDCU.64 UR8, c[0x0][0x358] ;  /* 0x00006b00ff0877ac */ /* 0x000e620008000a00 */
[----:B0-----:R-:W-:-:S09]  /*00d0*/  UISETP.NE.AND UP0, UPT, UR4, URZ, UPT ;  /* 0x000000ff0400728c */ /* 0x001fd2000bf05270 */
[----:B-1----:R-:W-:Y:S05]  /*00e0*/  BRA.U !UP0, `(.L_x_0) ;  /* 0x0000000508447547 */ /* 0x002fea000b800000 */
[----:B------:R-:W0:Y:S01]  /*00f0*/  LDC.64 R6, c[0x0][0x380] ;  /* 0x0000e000ff067b82 */ /* 0x000e220000000a00 */
[----:B------:R-:W1:Y:S01]  /*0100*/  LDCU UR10, c[0x0][0x394] ;  /* 0x00007280ff0a77ac */ /* 0x000e620008000800 */
[----:B------:R-:W2:Y:S01]  /*0110*/  LDCU UR11, c[0x0][0x390] ;  /* 0x00007200ff0b77ac */ /* 0x000ea20008000800 */
[----:B0-----:R-:W-:-:S06]  /*0120*/  IMAD.WIDE.U32 R6, R0, 0x8, R6 ;  /* 0x0000000800067825 */ /* 0x001fcc00078e0006 */
[----:B------:R-:W5:Y:S01]  /*0130*/  LDG.E.64 R6, desc[UR8][R6.64] ;  /* 0x0000000806067981 */ /* 0x000f62000c1e1b00 */
[----:B------:R-:W-:Y:S01]  /*0140*/  MOV R2, 0x1 ;  /* 0x0000000100027802 */ /* 0x000fe20000000f00 */
[----:B-12---:R-:W-:-:S07]  /*0150*/  IMAD.MOV.U32 R3, RZ, RZ, 0x0 ;  /* 0x00000000ff037424 */ /* 0x006fce00078e00ff */
.L_x_7:
[----:B-----5:R-:W-:Y:S01]  /*0160*/  LOP3.LUT R4, R7, UR10, RZ, 0xfc, !PT ;  /* 0x0000000a07047c12 */ /* 0x020fe2000f8efcff */
[----:B------:R-:W0:Y:S01]  /*0170*/  LDCU.64 UR4, c[0x0][0x390] ;  /* 0x00007200ff0477ac */ /* 0x000e220008000a00 */
[----:B------:R-:W-:Y:S02]  /*0180*/  BSSY.RECONVERGENT B0, `(.L_x_1) ;  /* 0x000001b000007945 */ /* 0x000fe40003800200 */
[----:B------:R-:W-:-:S13]  /*0190*/  ISETP.NE.U32.AND P0, PT, R4, RZ, PT ;  /* 0x000000ff0400720c */ /* 0x000fda0003f05070 */
[----:B------:R-:W-:Y:S05]  /*01a0*/  @P0 BRA `(.L_x_2) ;  /* 0x0000000000500947 */ /* 0x000fea0003800000 */
[----:B------:R-:W1:Y:S01]  /*01b0*/  I2F.U32.RP R7, UR11 ;  /* 0x0000000b00077d06 */ /* 0x000e620008209000 */
[----:B------:R-:W-:-:S07]  /*01c0*/  ISETP.NE.U32.AND P1, PT, RZ, UR11, PT ;  /* 0x0000000bff007c0c */ /* 0x000fce000bf25070 */
[----:B-1----:R-:W1:Y:S02]  /*01d0*/  MUFU.RCP R7, R7 ;  /* 0x0000000700077308 */ /* 0x002e640000001000 */
[----:B-1----:R-:W-:-:S06]  /*01e0*/  IADD3 R4, PT, PT, R7, 0xffffffe, RZ ;  /* 0x0ffffffe07047810 */ /* 0x002fcc0007ffe0ff */
[----:B------:R1:W2:Y:S02]  /*01f0*/  F2I.FTZ.U32.TRUNC.NTZ R5, R4 ;  /* 0x0000000400057305 */ /* 0x0002a4000021f000 */
[----:B-1----:R-:W-:Y:S01]  /*0200*/  MOV R4, RZ ;  /* 0x000000ff00047202 */ /* 0x002fe20000000f00 */
[----:B--2---:R-:W-:-:S04]  /*0210*/  IMAD.MOV R9, RZ, RZ, -R5 ;  /* 0x000000ffff097224 */ /* 0x004fc800078e0a05 */
[----:B------:R-:W-:-:S04]  /*0220*/  IMAD R9, R9, UR11, RZ ;  /* 0x0000000b09097c24 */ /* 0x000fc8000f8e02ff */
[----:B------:R-:W-:-:S06]  /*0230*/  IMAD.HI.U32 R5, R5, R9, R4 ;  /* 0x0000000905057227 */ /* 0x000fcc00078e0004 */
[----:B------:R-:W-:-:S04]  /*0240*/  IMAD.HI.U32 R5, R5, R6, RZ ;  /* 0x0000000605057227 */ /* 0x000fc800078e00ff */
[----:B------:R-:W-:-:S04]  /*0250*/  IMAD.MOV R5, RZ, RZ, -R5 ;  /* 0x000000ffff057224 */ /* 0x000fc800078e0a05 */
[----:B------:R-:W-:Y:S02]  /*0260*/  IMAD R6, R5, UR11, R6 ;  /* 0x0000000b05067c24 */ /* 0x000fe4000f8e0206 */
[----:B------:R-:W-:-:S03]  /*0270*/  IMAD.MOV.U32 R5, RZ, RZ, RZ ;  /* 0x000000ffff057224 */ /* 0x000fc600078e00ff */
[----:B------:R-:W-:-:S13]  /*0280*/  ISETP.GE.U32.AND P0, PT, R6, UR11, PT ;  /* 0x0000000b06007c0c */ /* 0x000fda000bf06070 */
[----:B------:R-:W-:-:S04]  /*0290*/  @P0 IADD3 R6, PT, PT, R6, -UR11, RZ ;  /* 0x8000000b06060c10 */ /* 0x000fc8000fffe0ff */
[----:B------:R-:W-:-:S13]  /*02a0*/  ISETP.GE.U32.AND P0, PT, R6, UR11, PT ;  /* 0x0000000b06007c0c */ /* 0x000fda000bf06070 */
[----:B------:R-:W-:Y:S01]  /*02b0*/  @P0 VIADD R6, R6, -UR11 ;  /* 0x8000000b06060c36 */ /* 0x000fe20008000000 */
[----:B------:R-:W-:-:S04]  /*02c0*/  @!P1 LOP3.LUT R6, RZ, UR11, RZ, 0x33, !PT ;  /* 0x0000000bff069c12 */ /* 0x000fc8000f8e33ff */
[----:B------:R-:W-:Y:S01]  /*02d0*/  MOV R4, R6 ;  /* 0x0000000600047202 */ /* 0x000fe20000000f00 */
[----:B------:R-:W-:Y:S06]  /*02e0*/  BRA `(.L_x_3) ;  /* 0x0000000000107947 */ /* 0x000fec0003800000 */
.L_x_2:
[----:B------:R-:W-:-:S07]  /*02f0*/  MOV R8, 0x310 ;  /* 0x0000031000087802 */ /* 0x000fce0000000f00 */
[----:B0-----:R-:W-:Y:S05]  /*0300*/  CALL.REL.NOINC `($__internal_0_$__cuda_sm20_rem_u64) ;  /* 0x0000000000cc7944 */ /* 0x001fea0003c00000 */
[----:B------:R-:W-:Y:S01]  /*0310*/  MOV R4, R6 ;  /* 0x0000000600047202 */ /* 0x000fe20000000f00 */
[----:B------:R-:W-:-:S07]  /*0320*/  IMAD.MOV.U32 R5, RZ, RZ, R7 ;  /* 0x000000ffff057224 */ /* 0x000fce00078e0007 */
.L_x_3:
[----:B0-----:R-:W-:Y:S05]  /*0330*/  BSYNC.RECONVERGENT B0 ;  /* 0x0000000000007941 */ /* 0x001fea0003800200 */
.L_x_1:
[----:B------:R-:W-:-:S04]  /*0340*/  ULOP3.LUT UR7, UR6, 0x1, URZ, 0xc0, !UPT ;  /* 0x0000000106077892 */ /* 0x000fc8000f8ec0ff */
[----:B------:R-:W-:-:S09]  /*0350*/  UISETP.NE.U32.AND UP0, UPT, UR7, 0x1, UPT ;  /* 0x000000010700788c */ /* 0x000fd2000bf05070 */
[----:B------:R-:W-:Y:S05]  /*0360*/  BRA.U UP0, `(.L_x_4) ;  /* 0x0000000100847547 */ /* 0x000fea000b800000 */
[-C--:B------:R-:W-:Y:S01]  /*0370*/  IMAD R9, R5, R2.reuse, RZ ;  /* 0x0000000205097224 */ /* 0x080fe200078e02ff */
[----:B------:R-:W-:Y:S01]  /*0380*/  BSSY.RECONVERGENT B0, `(.L_x_4) ;  /* 0x000001f000007945 */ /* 0x000fe20003800200 */
[----:B------:R-:W-:-:S04]  /*0390*/  IMAD.WIDE.U32 R6, R4, R2, RZ ;  /* 0x0000000204067225 */ /* 0x000fc800078e00ff */
[----:B------:R-:W-:-:S05]  /*03a0*/  IMAD R9, R3, R4, R9 ;  /* 0x0000000403097224 */ /* 0x000fca00078e0209 */
[----:B------:R-:W-:-:S04]  /*03b0*/  IADD3 R9, PT, PT, R7, R9, RZ ;  /* 0x0000000907097210 */ /* 0x000fc80007ffe0ff */
[----:B------:R-:W-:-:S04]  /*03c0*/  LOP3.LUT R2, R9, UR10, RZ, 0xfc, !PT ;  /* 0x0000000a09027c12 */ /* 0x000fc8000f8efcff */
[----:B------:R-:W-:-:S13]  /*03d0*/  ISETP.NE.U32.AND P0, PT, R2, RZ, PT ;  /* 0x000000ff0200720c */ /* 0x000fda0003f05070 */
[----:B------:R-:W-:Y:S05]  /*03e0*/  @P0 BRA `(.L_x_5) ;  /* 0x00000000004c0947 */ /* 0x000fea0003800000 */
[----:B------:R-:W0:Y:S01]  /*03f0*/  I2F.U32.RP R7, UR11 ;  /* 0x0000000b00077d06 */ /* 0x000e220008209000 */
[----:B------:R-:W-:Y:S01]  /*0400*/  IMAD.MOV.U32 R2, RZ, RZ, RZ ;  /* 0x000000ffff027224 */ /* 0x000fe200078e00ff */
[----:B------:R-:W-:-:S06]  /*0410*/  ISETP.NE.U32.AND P1, PT, RZ, UR11, PT ;  /* 0x0000000bff007c0c */ /* 0x000fcc000bf25070 */
[----:B0-----:R-:W0:Y:S02]  /*0420*/  MUFU.RCP R7, R7 ;  /* 0x0000000700077308 */ /* 0x001e240000001000 */
[----:B0-----:R-:W-:-:S06]  /*0430*/  VIADD R8, R7, 0xffffffe ;  /* 0x0ffffffe07087836 */ /* 0x001fcc0000000000 */
[----:B------:R-:W0:Y:S02]  /*0440*/  F2I.FTZ.U32.TRUNC.NTZ R3, R8 ;  /* 0x0000000800037305 */ /* 0x000e24000021f000 */
[----:B0-----:R-:W-:-:S05]  /*0450*/  IADD3 R9, PT, PT, RZ, -R3, RZ ;  /* 0x80000003ff097210 */ /* 0x001fca0007ffe0ff */
[----:B------:R-:W-:-:S04]  /*0460*/  IMAD R9, R9, UR11, RZ ;  /* 0x0000000b09097c24 */ /* 0x000fc8000f8e02ff */
[----:B------:R-:W-:-:S06]  /*0470*/  IMAD.HI.U32 R9, R3, R9, R2 ;  /* 0x0000000903097227 */ /* 0x000fcc00078e0002 */
[----:B------:R-:W-:-:S05]  /*0480*/  IMAD.HI.U32 R2, R9, R6, RZ ;  /* 0x0000000609027227 */ /* 0x000fca00078e00ff */
[----:B------:R-:W-:-:S05]  /*0490*/  IADD3 R3, PT, PT, -R2, RZ, RZ ;  /* 0x000000ff02037210 */ /* 0x000fca0007ffe1ff */
[----:B------:R-:W-:Y:S02]  /*04a0*/  IMAD R2, R3, UR11, R6 ;  /* 0x0000000b03027c24 */ /* 0x000fe4000f8e0206 */
[----:B------:R-:W-:-:S03]  /*04b0*/  IMAD.MOV.U32 R3, RZ, RZ, RZ ;  /* 0x000000ffff037224 */ /* 0x000fc600078e00ff */
[----:B------:R-:W-:-:S13]  /*04c0*/  ISETP.GE.U32.AND P0, PT, R2, UR11, PT ;  /* 0x0000000b02007c0c */ /* 0x000fda000bf06070 */
[----:B------:R-:W-:-:S05]  /*04d0*/  @P0 VIADD R2, R2, -UR11 ;  /* 0x8000000b02020c36 */ /* 0x000fca0008000000 */
[----:B------:R-:W-:-:S13]  /*04e0*/  ISETP.GE.U32.AND P0, PT, R2, UR11, PT ;  /* 0x0000000b02007c0c */ /* 0x000fda000bf06070 */
[----:B------:R-:W-:Y:S02]  /*04f0*/  @P0 IADD3 R2, PT, PT, R2, -UR11, RZ ;  /* 0x8000000b02020c10 */ /* 0x000fe4000fffe0ff */
[----:B------:R-:W-:Y:S01]  /*0500*/  @!P1 LOP3.LUT R2, RZ, UR11, RZ, 0x33, !PT ;  /* 0x0000000bff029c12 */ /* 0x000fe2000f8e33ff */
[----:B------:R-:W-:Y:S06]  /*0510*/  BRA `(.L_x_6) ;  /* 0x0000000000147947 */ /* 0x000fec0003800000 */
.L_x_5:
[----:B------:R-:W-:Y:S02]  /*0520*/  MOV R7, R9 ;  /* 0x0000000900077202 */ /* 0x000fe40000000f00 */
[----:B------:R-:W-:-:S07]  /*0530*/  MOV R8, 0x550 ;  /* 0x0000055000087802 */ /* 0x000fce0000000f00 */
[----:B------:R-:W-:Y:S05]  /*0540*/  CALL.REL.NOINC `($__internal_0_$__cuda_sm20_rem_u64) ;  /* 0x00000000003c7944 */ /* 0x000fea0003c00000 */
[----:B------:R-:W-:Y:S01]  /*0550*/  IMAD.MOV.U32 R2, RZ, RZ, R6 ;  /* 0x000000ffff027224 */ /* 0x000fe200078e0006 */
[----:B------:R-:W-:-:S07]  /*0560*/  MOV R3, R7 ;  /* 0x0000000700037202 */ /* 0x000fce0000000f00 */
.L_x_6:
[----:B------:R-:W-:Y:S05]  /*0570*/  BSYNC.RECONVERGENT B0 ;  /* 0x0000000000007941 */ /* 0x000fea0003800200 */
.L_x_4:
[----:B------:R-:W-:Y:S01]  /*0580*/  UISETP.GT.U32.AND UP0, UPT, UR6, 0x1, UPT ;  /* 0x000000010600788c */ /* 0x000fe2000bf04070 */
[-C--:B------:R-:W-:Y:S01]  /*0590*/  IMAD R9, R5, R4.reuse, RZ ;  /* 0x0000000405097224 */ /* 0x080fe200078e02ff */
[----:B------:R-:W-:Y:S01]  /*05a0*/  USHF.R.U32.HI UR4, URZ, 0x1, UR6 ;  /* 0x00000001ff047899 */ /* 0x000fe20008011606 */
[----:B------:R-:W-:-:S04]  /*05b0*/  IMAD.WIDE.U32 R6, R4, R4, RZ ;  /* 0x0000000404067225 */ /* 0x000fc800078e00ff */
[----:B------:R-:W-:Y:S02]  /*05c0*/  IMAD R9, R4, R5, R9 ;  /* 0x0000000504097224 */ /* 0x000fe400078e0209 */
[----:B------:R-:W-:Y:S02]  /*05d0*/  UMOV UR6, UR4 ;  /* 0x0000000400067c82 */ /* 0x000fe40008000000 */
[----:B------:R-:W-:Y:S01]  /*05e0*/  IMAD.IADD R7, R7, 0x1, R9 ;  /* 0x0000000107077824 */ /* 0x000fe200078e0209 */
[----:B------:R-:W-:Y:S06]  /*05f0*/  BRA.U UP0, `(.L_x_7) ;  /* 0xfffffff900d87547 */ /* 0x000fec000b83ffff */
.L_x_0:
[----:B------:R-:W0:Y:S02]  /*0600*/  LDC.64 R4, c[0x0][0x398] ;  /* 0x0000e600ff047b82 */ /* 0x000e240000000a00 */
[----:B0-----:R-:W-:-:S05]  /*0610*/  IMAD.WIDE.U32 R4, R0, 0x8, R4 ;  /* 0x0000000800047825 */ /* 0x001fca00078e0004 */
[----:B------:R-:W-:Y:S01]  /*0620*/  STG.E.64 desc[UR8][R4.64], R2 ;  /* 0x0000000204007986 */ /* 0x000fe2000c101b08 */
[----:B------:R-:W-:Y:S05]  /*0630*/  EXIT ;  /* 0x000000000000794d */ /* 0x000fea0003800000 */
        .weak           $__internal_0_$__cuda_sm20_rem_u64
        .type           $__internal_0_$__cuda_sm20_rem_u64,@function
        .size           $__internal_0_$__cuda_sm20_rem_u64,(.L_x_68 - $__internal_0_$__cuda_sm20_rem_u64)
$__internal_0_$__cuda_sm20_rem_u64:
[----:B------:R-:W0:Y:S08]  /*0640*/  I2F.U64.RP R9, UR4 ;  /* 0x0000000400097d12 */ /* 0x000e300008309000 */
[----:B0-----:R-:W0:Y:S02]  /*0650*/  MUFU.RCP R9, R9 ;  /* 0x0000000900097308 */ /* 0x001e240000001000 */
[----:B0-----:R-:W-:-:S06]  /*0660*/  IADD3 R10, PT, PT, R9, 0x1ffffffe, RZ ;  /* 0x1ffffffe090a7810 */ /* 0x001fcc0007ffe0ff */
[----:B------:R-:W0:Y:S02]  /*0670*/  F2I.U64.TRUNC R10, R10 ;  /* 0x0000000a000a7311 */ /* 0x000e24000020d800 */
[----:B0-----:R-:W-:-:S04]  /*0680*/  IMAD.WIDE.U32 R12, R10, UR4, RZ ;  /* 0x000000040a0c7c25 */ /* 0x001fc8000f8e00ff */
[----:B------:R-:W-:Y:S01]  /*0690*/  IMAD R13, R10, UR5, R13 ;  /* 0x000000050a0d7c24 */ /* 0x000fe2000f8e020d */
[----:B------:R-:W-:-:S03]  /*06a0*/  IADD3 R15, P0, PT, RZ, -R12, RZ ;  /* 0x8000000cff0f7210 */ /* 0x000fc60007f1e0ff */
[----:B------:R-:W-:Y:S02]  /*06b0*/  IMAD R13, R11, UR4, R13 ;  /* 0x000000040b0d7c24 */ /* 0x000fe4000f8e020d */
[----:B------:R-:W-:-:S04]  /*06c0*/  IMAD.HI.U32 R12, R10, R15, RZ ;  /* 0x0000000f0a0c7227 */ /* 0x000fc800078e00ff */
[----:B------:R-:W-:Y:S01]  /*06d0*/  IMAD.X R17, RZ, RZ, ~R13, P0 ;  /* 0x000000ffff117224 */ /* 0x000fe200000e0e0d */
[----:B------:R-:W-:-:S03]  /*06e0*/  MOV R13, R10 ;  /* 0x0000000a000d7202 */ /* 0x000fc60000000f00 */
[-C--:B------:R-:W-:Y:S02]  /*06f0*/  IMAD R19, R11, R17.reuse, RZ ;  /* 0x000000110b137224 */ /* 0x080fe400078e02ff */
[----:B------:R-:W-:-:S04]  /*0700*/  IMAD.WIDE.U32 R12, P0, R10, R17, R12 ;  /* 0x000000110a0c7225 */ /* 0x000fc8000780000c */
[----:B------:R-:W-:-:S04]  /*0710*/  IMAD.HI.U32 R9, R11, R17, RZ ;  /* 0x000000110b097227 */ /* 0x000fc800078e00ff */
[----:B------:R-:W-:-:S04]  /*0720*/  IMAD.HI.U32 R12, P1, R11, R15, R12 ;  /* 0x0000000f0b0c7227 */ /* 0x000fc8000782000c */
[----:B------:R-:W-:Y:S01]  /*0730*/  IMAD.X R9, R9, 0x1, R11, P0 ;  /* 0x0000000109097824 */ /* 0x000fe200000e060b */
[----:B------:R-:W-:-:S04]  /*0740*/  IADD3 R13, P2, PT, R19, R12, RZ ;  /* 0x0000000c130d7210 */ /* 0x000fc80007f5e0ff */
[----:B------:R-:W-:Y:S01]  /*0750*/  IADD3.X R9, PT, PT, RZ, RZ, R9, P2, P1 ;  /* 0x000000ffff097210 */ /* 0x000fe200017e2409 */
[----:B------:R-:W-:-:S04]  /*0760*/  IMAD.WIDE.U32 R10, R13, UR4, RZ ;  /* 0x000000040d0a7c25 */ /* 0x000fc8000f8e00ff */
[----:B------:R-:W-:Y:S01]  /*0770*/  IMAD R12, R13, UR5, R11 ;  /* 0x000000050d0c7c24 */ /* 0x000fe2000f8e020b */
[----:B------:R-:W-:-:S03]  /*0780*/  IADD3 R11, P0, PT, RZ, -R10, RZ ;  /* 0x8000000aff0b7210 */ /* 0x000fc60007f1e0ff */
[----:B------:R-:W-:Y:S02]  /*0790*/  IMAD R10, R9, UR4, R12 ;  /* 0x00000004090a7c24 */ /* 0x000fe4000f8e020c */
[----:B------:R-:W-:-:S03]  /*07a0*/  IMAD.HI.U32 R12, R13, R11, RZ ;  /* 0x0000000b0d0c7227 */ /* 0x000fc600078e00ff */
[----:B------:R-:W-:-:S05]  /*07b0*/  IADD3.X R10, PT, PT, RZ, ~R10, RZ, P0, !PT ;  /* 0x8000000aff0a7210 */ /* 0x000fca00007fe4ff */
[----:B------:R-:W-:-:S04]  /*07c0*/  IMAD.WIDE.U32 R12, P0, R13, R10, R12 ;  /* 0x0000000a0d0c7225 */ /* 0x000fc8000780000c */
[C---:B------:R-:W-:Y:S02]  /*07d0*/  IMAD R14, R9.reuse, R10, RZ ;  /* 0x0000000a090e7224 */ /* 0x040fe400078e02ff */
[----:B------:R-:W-:-:S04]  /*07e0*/  IMAD.HI.U32 R13, P1, R9, R11, R12 ;  /* 0x0000000b090d7227 */ /* 0x000fc8000782000c */
[----:B------:R-:W-:Y:S02]  /*07f0*/  HFMA2 R11, -RZ, RZ, 0, 0 ;  /* 0x00000000ff0b7431 */ /* 0x000fe400000001ff */
[----:B------:R-:W-:Y:S01]  /*0800*/  IMAD.HI.U32 R10, R9, R10, RZ ;  /* 0x0000000a090a7227 */ /* 0x000fe200078e00ff */
[----:B------:R-:W-:-:S03]  /*0810*/  IADD3 R13, P2, PT, R14, R13, RZ ;  /* 0x0000000d0e0d7210 */ /* 0x000fc60007f5e0ff */
[----:B------:R-:W-:Y:S02]  /*0820*/  IMAD.X R9, R10, 0x1, R9, P0 ;  /* 0x000000010a097824 */ /* 0x000fe400000e0609 */
[----:B------:R-:W-:-:S03]  /*0830*/  IMAD.HI.U32 R10, R13, R6, RZ ;  /* 0x000000060d0a7227 */ /* 0x000fc600078e00ff */
[----:B------:R-:W-:Y:S01]  /*0840*/  IADD3.X R9, PT, PT, RZ, RZ, R9, P2, P1 ;  /* 0x000000ffff097210 */ /* 0x000fe200017e2409 */
[----:B------:R-:W-:-:S04]  /*0850*/  IMAD.WIDE.U32 R10, R13, R7, R10 ;  /* 0x000000070d0a7225 */ /* 0x000fc800078e000a */
[C---:B------:R-:W-:Y:S02]  /*0860*/  IMAD R13, R9.reuse, R7, RZ ;  /* 0x00000007090d7224 */ /* 0x040fe400078e02ff */
[----:B------:R-:W-:-:S04]  /*0870*/  IMAD.HI.U32 R10, P0, R9, R6, R10 ;  /* 0x00000006090a7227 */ /* 0x000fc8000780000a */
[----:B------:R-:W-:Y:S01]  /*0880*/  IMAD.HI.U32 R9, R9, R7, RZ ;  /* 0x0000000709097227 */ /* 0x000fe200078e00ff */
[----:B------:R-:W-:-:S04]  /*0890*/  IADD3 R13, P1, PT, R13, R10, RZ ;  /* 0x0000000a0d0d7210 */ /* 0x000fc80007f3e0ff */
[----:B------:R-:W-:Y:S01]  /*08a0*/  IADD3.X R9, PT, PT, R9, RZ, RZ, P0, !PT ;  /* 0x000000ff09097210 */ /* 0x000fe200007fe4ff */
[----:B------:R-:W-:-:S04]  /*08b0*/  IMAD.WIDE.U32 R10, R13, UR4, RZ ;  /* 0x000000040d0a7c25 */ /* 0x000fc8000f8e00ff */
[----:B------:R-:W-:Y:S01]  /*08c0*/  IMAD.X R9, RZ, RZ, R9, P1 ;  /* 0x000000ffff097224 */ /* 0x000fe200008e0609 */
[----:B------:R-:W-:Y:S01]  /*08d0*/  IADD3 R6, P1, PT, -R10, R6, RZ ;  /* 0x000000060a067210 */ /* 0x000fe20007f3e1ff */
[----:B------:R-:W-:-:S03]  /*08e0*/  IMAD R12, R13, UR5, R11 ;  /* 0x000000050d0c7c24 */ /* 0x000fc6000f8e020b */
[----:B------:R-:W-:Y:S01]  /*08f0*/  ISETP.GE.U32.AND P0, PT, R6, UR4, PT ;  /* 0x0000000406007c0c */ /* 0x000fe2000bf06070 */
[----:B------:R-:W-:-:S05]  /*0900*/  IMAD R12, R9, UR4, R12 ;  /* 0x00000004090c7c24 */ /* 0x000fca000f8e020c */
[----:B------:R-:W-:Y:S02]  /*0910*/  IADD3.X R7, PT, PT, ~R12, R7, RZ, P1, !PT ;  /* 0x000000070c077210 */ /* 0x000fe40000ffe5ff */
[----:B------:R-:W-:Y:S02]  /*0920*/  IADD3 R9, P1, PT, R6, -UR4, RZ ;  /* 0x8000000406097c10 */ /* 0x000fe4000ff3e0ff */
[C---:B------:R-:W-:Y:S02]  /*0930*/  ISETP.GE.U32.AND.EX P0, PT, R7.reuse, UR5, PT, P0 ;  /* 0x0000000507007c0c */ /* 0x040fe4000bf06100 */
[----:B------:R-:W-:Y:S02]  /*0940*/  IADD3.X R10, PT, PT, R7, ~UR5, RZ, P1, !PT ;  /* 0x80000005070a7c10 */ /* 0x000fe40008ffe4ff */
[----:B------:R-:W-:Y:S02]  /*0950*/  SEL R9, R9, R6, P0 ;  /* 0x0000000609097207 */ /* 0x000fe40000000000 */
[----:B------:R-:W-:-:S02]  /*0960*/  SEL R10, R10, R7, P0 ;  /* 0x000000070a0a7207 */ /* 0x000fc40000000000 */
[C---:B------:R-:W-:Y:S02]  /*0970*/  ISETP.GE.U32.AND P0, PT, R9.reuse, UR4, PT ;  /* 0x0000000409007c0c */ /* 0x040fe4000bf06070 */
[----:B------:R-:W-:Y:S02]  /*0980*/  IADD3 R6, P2, PT, R9, -UR4, RZ ;  /* 0x8000000409067c10 */ /* 0x000fe4000ff5e0ff */
[C---:B------:R-:W-:Y:S02]  /*0990*/  ISETP.GE.U32.AND.EX P0, PT, R10.reuse, UR5, PT, P0 ;  /* 0x000000050a007c0c */ /* 0x040fe4000bf06100 */
[----:B------:R-:W-:Y:S02]  /*09a0*/  ISETP.NE.U32.AND P1, PT, RZ, UR4, PT ;  /* 0x00000004ff007c0c */ /* 0x000fe4000bf25070 */
[----:B------:R-:W-:Y:S02]  /*09b0*/  IADD3.X R7, PT, PT, R10, ~UR5, RZ, P2, !PT ;  /* 0x800000050a077c10 */ /* 0x000fe400097fe4ff */
[----:B------:R-:W-:-:S02]  /*09c0*/  SEL R6, R6, R9, P0 ;  /* 0x0000000906067207 */ /* 0x000fc40000000000 */
[----:B------:R-:W-:Y:S02]  /*09d0*/  MOV R9, 0x0 ;  /* 0x0000000000097802 */ /* 0x000fe40000000f00 */
[----:B------:R-:W-:Y:S02]  /*09e0*/  ISETP.NE.AND.EX P1, PT, RZ, UR5, PT, P1 ;  /* 0x00000005ff007c0c */ /* 0x000fe4000bf25310 */
[----:B------:R-:W-:Y:S02]  /*09f0*/  SEL R7, R7, R10, P0 ;  /* 0x0000000a07077207 */ /* 0x000fe40000000000 */
[----:B------:R-:W-:Y:S02]  /*0a00*/  SEL R6, R6, 0xffffffff, P1 ;  /* 0xffffffff06067807 */ /* 0x000fe40000800000 */
[----:B------:R-:W-:Y:S01]  /*0a10*/  SEL R7, R7, 0xffffffff, P1 ;  /* 0xffffffff07077807 */ /* 0x000fe20000800000 */
[----:B------:R-:W-:Y:S06]  /*0a20*/  RET.REL.NODEC R8 `(_Z16computePowerModsPyjjyS_) ;  /* 0xfffffff408747950 */ /* 0x000fec0003c3ffff */
.L_x_8:
[----:B------:R-:W-:-:S00]  /*0a30*/  BRA `(.L_x_8) ;  /* 0xfffffffc00fc7947 */ /* 0x000fc0000383ffff */
[----:B------:R-:W-:-:S00]  /*0a40*/  NOP ;  /* 0x0000000000007918 */ /* 0x000fc00000000000 */
        /* <DEDUP_REMOVED lines=11> */
.L_x_68:


//--------------------- .text._Z22computeStieltjesRatiosPdjS_ --------------------------
	.section	.text._Z22computeStieltjesRatiosPdjS_,"ax",@progbits
	.align	128
        .global         _Z22computeStieltjesRatiosPdjS_
        .type           _Z22computeStieltjesRatiosPdjS_,@function
        .size           _Z22computeStieltjesRatiosPdjS_,(.L_x_69 - _Z22computeStieltjesRatiosPdjS_)
        .other          _Z22computeStieltjesRatiosPdjS_,@"STO_CUDA_ENTRY STV_DEFAULT"
_Z22computeStieltjesRatiosPdjS_:
.text._Z22computeStieltjesRatiosPdjS_:
[----:B------:R-:W-:Y:S01]  /*0000*/  LDC R1, c[0x0][0x37c] ;  /* 0x0000df00ff017b82 */ /* 0x000fe20000000800 */
[----:B------:R-:W0:Y:S07]  /*0010*/  S2R R3, SR_TID.X ;  /* 0x0000000000037919 */ /* 0x000e2e0000002100 */
[----:B------:R-:W0:Y:S01]  /*0020*/  S2UR UR4, SR_CTAID.X ;  /* 0x00000000000479c3 */ /* 0x000e220000002500 */
[----:B------:R-:W1:Y:S07]  /*0030*/  LDCU UR5, c[0x0][0x388] ;  /* 0x00007100ff0577ac */ /* 0x000e6e0008000800 */
[----:B------:R-:W0:Y:S02]  /*0040*/  LDC R0, c[0x0][0x360] ;  /* 0x0000d800ff007b82 */ /* 0x000e240000000800 */
[----:B0-----:R-:W-:-:S05]  /*0050*/  IMAD R0, R0, UR4, R3 ;  /* 0x0000000400007c24 */ /* 0x001fca000f8e0203 */
[----:B-1----:R-:W-:-:S13]  /*0060*/  ISETP.GE.U32.AND P0, PT, R0, UR5, PT ;  /* 0x0000000500007c0c */ /* 0x002fda000bf06070 */
[----:B------:R-:W-:Y:S05]  /*0070*/  @P0 EXIT ;  /* 0x000000000000094d */ /* 0x000fea0003800000 */
[----:B------:R-:W0:Y:S01]  /*0080*/  LDCU.64 UR6, c[0x0][0x380] ;  /* 0x00007000ff0677ac */ /* 0x000e220008000a00 */
[----:B------:R-:W-:Y:S01]  /*0090*/  IADD3 R2, P1, PT, R0, 0x1, RZ ;  /* 0x0000000100027810 */ /* 0x000fe20007f3e0ff */
[----:B------:R-:W1:Y:S03]  /*00a0*/  LDC.64 R6, c[0x0][0x380] ;  /* 0x0000e000ff067b82 */ /* 0x000e660000000a00 */
[----:B------:R-:W-:Y:S01]  /*00b0*/  ISETP.NE.U32.AND P0, PT, R2, UR5, PT ;  /* 0x0000000502007c0c */ /* 0x000fe2000bf05070 */
[----:B------:R-:W-:Y:S01]  /*00c0*/  IMAD.X R3, RZ, RZ, RZ, P1 ;  /* 0x000000ffff037224 */ /* 0x000fe200008e06ff */
[----:B------:R-:W2:Y:S04]  /*00d0*/  LDCU.64 UR4, c[0x0][0x358] ;  /* 0x00006b00ff0477ac */ /* 0x000ea80008000a00 */
[----:B------:R-:W-:-:S04]  /*00e0*/  ISETP.NE.AND.EX P0, PT, R3, RZ, PT, P0 ;  /* 0x000000ff0300720c */ /* 0x000fc80003f05300 */
[----:B------:R-:W-:Y:S02]  /*00f0*/  SEL R2, R2, RZ, P0 ;  /* 0x000000ff02027207 */ /* 0x000fe40000000000 */
[----:B------:R-:W-:Y:S02]  /*0100*/  SEL R3, R3, RZ, P0 ;  /* 0x000000ff03037207 */ /* 0x000fe40000000000 */
[----:B0-----:R-:W-:-:S04]  /*0110*/  LEA R4, P0, R2, UR6, 0x3 ;  /* 0x0000000602047c11 */ /* 0x001fc8000f8018ff */
[----:B------:R-:W-:-:S06]  /*0120*/  LEA.HI.X R5, R2, UR7, R3, 0x3, P0 ;  /* 0x0000000702057c11 */ /* 0x000fcc00080f1c03 */
[----:B--2---:R-:W2:Y:S01]  /*0130*/  LDG.E.64 R4, desc[UR4][R4.64] ;  /* 0x0000000404047981 */ /* 0x004ea2000c1e1b00 */
[----:B-1----:R-:W-:-:S06]  /*0140*/  IMAD.WIDE.U32 R6, R0, 0x8, R6 ;  /* 0x0000000800067825 */ /* 0x002fcc00078e0006 */
[----:B------:R-:W3:Y:S01]  /*0150*/  LDG.E.64 R6, desc[UR4][R6.64] ;  /* 0x0000000406067981 */ /* 0x000ee2000c1e1b00 */
[----:B------:R-:W-:Y:S01]  /*0160*/  IMAD.MOV.U32 R2, RZ, RZ, 0x1 ;  /* 0x00000001ff027424 */ /* 0x000fe200078e00ff */
[----:B------:R-:W-:Y:S01]  /*0170*/  BSSY.RECONVERGENT B0, `(.L_x_9) ;  /* 0x0000010000007945 */ /* 0x000fe20003800200 */
[----:B--2---:R-:W0:Y:S01]  /*0180*/  MUFU.RCP64H R3, R5 ;  /* 0x0000000500037308 */ /* 0x004e220000001800 */
[----:B---3--:R-:W-:-:S03]  /*0190*/  FSETP.GEU.AND P1, PT, |R7|, 6.5827683646048100446e-37, PT ;  /* 0x036000000700780b */ /* 0x008fc60003f2e200 */
[----:B0-----:R-:W-:-:S08]  /*01a0*/  DFMA R8, -R4, R2, 1 ;  /* 0x3ff000000408742b */ /* 0x001fd00000000102 */
[----:B------:R-:W-:-:S08]  /*01b0*/  DFMA R8, R8, R8, R8 ;  /* 0x000000080808722b */ /* 0x000fd00000000008 */
[----:B------:R-:W-:-:S08]  /*01c0*/  DFMA R8, R2, R8, R2 ;  /* 0x000000080208722b */ /* 0x000fd00000000002 */
[----:B------:R-:W-:-:S08]  /*01d0*/  DFMA R2, -R4, R8, 1 ;  /* 0x3ff000000402742b */ /* 0x000fd00000000108 */
[----:B------:R-:W-:-:S08]  /*01e0*/  DFMA R2, R8, R2, R8 ;  /* 0x000000020802722b */ /* 0x000fd00000000008 */
[----:B------:R-:W-:-:S08]  /*01f0*/  DMUL R8, R6, R2 ;  /* 0x0000000206087228 */ /* 0x000fd00000000000 */
[----:B------:R-:W-:-:S08]  /*0200*/  DFMA R10, -R4, R8, R6 ;  /* 0x00000008040a722b */ /* 0x000fd00000000106 */
[----:B------:R-:W-:-:S10]  /*0210*/  DFMA R2, R2, R10, R8 ;  /* 0x0000000a0202722b */ /* 0x000fd40000000008 */
[----:B------:R-:W-:-:S05]  /*0220*/  FFMA R8, RZ, R5, R3 ;  /* 0x00000005ff087223 */ /* 0x000fca0000000003 */
[----:B------:R-:W-:-:S13]  /*0230*/  FSETP.GT.AND P0, PT, |R8|, 1.469367938527859385e-39, PT ;  /* 0x001000000800780b */ /* 0x000fda0003f04200 */
[----:B------:R-:W-:Y:S05]  /*0240*/  @P0 BRA P1, `(.L_x_10) ;  /* 0x0000000000080947 */ /* 0x000fea0000800000 */
[----:B------:R-:W-:-:S07]  /*0250*/  MOV R10, 0x270 ;  /* 0x00000270000a7802 */ /* 0x000fce0000000f00 */
[----:B------:R-:W-:Y:S05]  /*0260*/  CALL.REL.NOINC `($__internal_1_$__cuda_sm20_div_rn_f64_full) ;  /* 0x0000000000147944 */ /* 0x000fea0003c00000 */
.L_x_10:
[----:B------:R-:W-:Y:S05]  /*0270*/  BSYNC.RECONVERGENT B0 ;  /* 0x0000000000007941 */ /* 0x000fea0003800200 */
.L_x_9:
[----:B------:R-:W0:Y:S02]  /*0280*/  LDC.64 R4, c[0x0][0x390] ;  /* 0x0000e400ff047b82 */ /* 0x000e240000000a00 */
[----:B0-----:R-:W-:-:S05]  /*0290*/  IMAD.WIDE.U32 R4, R0, 0x8, R4 ;  /* 0x0000000800047825 */ /* 0x001fca00078e0004 */
[----:B------:R-:W-:Y:S01]  /*02a0*/  STG.E.64 desc[UR4][R4.64], R2 ;  /* 0x0000000204007986 */ /* 0x000fe2000c101b04 */
[----:B------:R-:W-:Y:S05]  /*02b0*/  EXIT ;  /* 0x000000000000794d */ /* 0x000fea0003800000 */
        .weak           $__internal_1_$__cuda_sm20_div_rn_f64_full
        .type           $__internal_1_$__cuda_sm20_div_rn_f64_full,@function
        .size           $__internal_1_$__cuda_sm20_div_rn_f64_full,(.L_x_69 - $__internal_1_$__cuda_sm20_div_rn_f64_full)
$__internal_1_$__cuda_sm20_div_rn_f64_full:
[C---:B------:R-:W-:Y:S01]  /*02c0*/  FSETP.GEU.AND P0, PT, |R5|.reuse, 1.469367938527859385e-39, PT ;  /* 0x001000000500780b */ /* 0x040fe20003f0e200 */
[----:B------:R-:W-:Y:S01]  /*02d0*/  IMAD.MOV.U32 R16, RZ, RZ, 0x1 ;  /* 0x00000001ff107424 */ /* 0x000fe200078e00ff */
[----:B------:R-:W-:Y:S01]  /*02e0*/  LOP3.LUT R2, R5, 0x800fffff, RZ, 0xc0, !PT ;  /* 0x800fffff05027812 */ /* 0x000fe200078ec0ff */
[----:B------:R-:W-:Y:S01]  /*02f0*/  BSSY.RECONVERGENT B1, `(.L_x_11) ;  /* 0x0000055000017945 */ /* 0x000fe20003800200 */
[C---:B------:R-:W-:Y:S02]  /*0300*/  FSETP.GEU.AND P2, PT, |R7|.reuse, 1.469367938527859385e-39, PT ;  /* 0x001000000700780b */ /* 0x040fe40003f4e200 */
[----:B------:R-:W-:Y:S01]  /*0310*/  LOP3.LUT R3, R2, 0x3ff00000, RZ, 0xfc, !PT ;  /* 0x3ff0000002037812 */ /* 0x000fe200078efcff */
[----:B------:R-:W-:Y:S01]  /*0320*/  IMAD.MOV.U32 R2, RZ, RZ, R4 ;  /* 0x000000ffff027224 */ /* 0x000fe200078e0004 */
[----:B------:R-:W-:Y:S02]  /*0330*/  LOP3.LUT R11, R7, 0x7ff00000, RZ, 0xc0, !PT ;  /* 0x7ff00000070b7812 */ /* 0x000fe400078ec0ff */
[----:B------:R-:W-:-:S03]  /*0340*/  LOP3.LUT R14, R5, 0x7ff00000, RZ, 0xc0, !PT ;  /* 0x7ff00000050e7812 */ /* 0x000fc600078ec0ff */
[----:B------:R-:W-:Y:S01]  /*0350*/  @!P0 DMUL R2, R4, 8.98846567431157953865e+307 ;  /* 0x7fe0000004028828 */ /* 0x000fe20000000000 */
[----:B------:R-:W-:-:S03]  /*0360*/  ISETP.GE.U32.AND P1, PT, R11, R14, PT ;  /* 0x0000000e0b00720c */ /* 0x000fc60003f26070 */
[----:B------:R-:W-:Y:S01]  /*0370*/  @!P2 LOP3.LUT R12, R5, 0x7ff00000, RZ, 0xc0, !PT ;  /* 0x7ff00000050ca812 */ /* 0x000fe200078ec0ff */
[----:B------:R-:W-:Y:S01]  /*0380*/  @!P2 IMAD.MOV.U32 R18, RZ, RZ, RZ ;  /* 0x000000ffff12a224 */ /* 0x000fe200078e00ff */
[----:B------:R-:W0:Y:S02]  /*0390*/  MUFU.RCP64H R17, R3 ;  /* 0x0000000300117308 */ /* 0x000e240000001800 */
[----:B------:R-:W-:Y:S01]  /*03a0*/  @!P2 ISETP.GE.U32.AND P3, PT, R11, R12, PT ;  /* 0x0000000c0b00a20c */ /* 0x000fe20003f66070 */
[----:B------:R-:W-:-:S05]  /*03b0*/  IMAD.MOV.U32 R12, RZ, RZ, 0x1ca00000 ;  /* 0x1ca00000ff0c7424 */ /* 0x000fca00078e00ff */
[----:B------:R-:W-:-:S04]  /*03c0*/  @!P2 SEL R13, R12, 0x63400000, !P3 ;  /* 0x634000000c0da807 */ /* 0x000fc80005800000 */
[----:B------:R-:W-:-:S04]  /*03d0*/  @!P2 LOP3.LUT R13, R13, 0x80000000, R7, 0xf8, !PT ;  /* 0x800000000d0da812 */ /* 0x000fc800078ef807 */
[----:B------:R-:W-:Y:S01]  /*03e0*/  @!P2 LOP3.LUT R19, R13, 0x100000, RZ, 0xfc, !PT ;  /* 0x001000000d13a812 */ /* 0x000fe200078efcff */
[----:B0-----:R-:W-:-:S08]  /*03f0*/  DFMA R8, R16, -R2, 1 ;  /* 0x3ff000001008742b */ /* 0x001fd00000000802 */
[----:B------:R-:W-:-:S08]  /*0400*/  DFMA R8, R8, R8, R8 ;  /* 0x000000080808722b */ /* 0x000fd00000000008 */
[----:B------:R-:W-:Y:S01]  /*0410*/  DFMA R16, R16, R8, R16 ;  /* 0x000000081010722b */ /* 0x000fe20000000010 */
[----:B------:R-:W-:Y:S01]  /*0420*/  SEL R9, R12, 0x63400000, !P1 ;  /* 0x634000000c097807 */ /* 0x000fe20004800000 */
[----:B------:R-:W-:-:S03]  /*0430*/  IMAD.MOV.U32 R8, RZ, RZ, R6 ;  /* 0x000000ffff087224 */ /* 0x000fc600078e0006 */
[----:B------:R-:W-:-:S03]  /*0440*/  LOP3.LUT R9, R9, 0x800fffff, R7, 0xf8, !PT ;  /* 0x800fffff09097812 */ /* 0x000fc600078ef807 */
[----:B------:R-:W-:-:S03]  /*0450*/  DFMA R20, R16, -R2, 1 ;  /* 0x3ff000001014742b */ /* 0x000fc60000000802 */
[----:B------:R-:W-:-:S05]  /*0460*/  @!P2 DFMA R8, R8, 2, -R18 ;  /* 0x400000000808a82b */ /* 0x000fca0000000812 */
[----:B------:R-:W-:Y:S01]  /*0470*/  DFMA R16, R16, R20, R16 ;  /* 0x000000141010722b */ /* 0x000fe20000000010 */
[----:B------:R-:W-:Y:S02]  /*0480*/  IMAD.MOV.U32 R21, RZ, RZ, R11 ;  /* 0x000000ffff157224 */ /* 0x000fe400078e000b */
[----:B------:R-:W-:Y:S01]  /*0490*/  IMAD.MOV.U32 R20, RZ, RZ, R14 ;  /* 0x000000ffff147224 */ /* 0x000fe200078e000e */
[----:B------:R-:W-:Y:S02]  /*04a0*/  @!P0 LOP3.LUT R20, R3, 0x7ff00000, RZ, 0xc0, !PT ;  /* 0x7ff0000003148812 */ /* 0x000fe400078ec0ff */
[----:B------:R-:W-:Y:S02]  /*04b0*/  @!P2 LOP3.LUT R21, R9, 0x7ff00000, RZ, 0xc0, !PT ;  /* 0x7ff000000915a812 */ /* 0x000fe400078ec0ff */
[----:B------:R-:W-:Y:S01]  /*04c0*/  DMUL R18, R16, R8 ;  /* 0x0000000810127228 */ /* 0x000fe20000000000 */
[----:B------:R-:W-:Y:S02]  /*04d0*/  VIADD R22, R20, 0xffffffff ;  /* 0xffffffff14167836 */ /* 0x000fe40000000000 */
[----:B------:R-:W-:-:S05]  /*04e0*/  VIADD R13, R21, 0xffffffff ;  /* 0xffffffff150d7836 */ /* 0x000fca0000000000 */
[----:B------:R-:W-:Y:S01]  /*04f0*/  DFMA R14, R18, -R2, R8 ;  /* 0x80000002120e722b */ /* 0x000fe20000000008 */
[----:B------:R-:W-:-:S04]  /*0500*/  ISETP.GT.U32.AND P0, PT, R13, 0x7feffffe, PT ;  /* 0x7feffffe0d00780c */ /* 0x000fc80003f04070 */
[----:B------:R-:W-:-:S03]  /*0510*/  ISETP.GT.U32.OR P0, PT, R22, 0x7feffffe, P0 ;  /* 0x7feffffe1600780c */ /* 0x000fc60000704470 */
[----:B------:R-:W-:-:S10]  /*0520*/  DFMA R14, R16, R14, R18 ;  /* 0x0000000e100e722b */ /* 0x000fd40000000012 */
[----:B------:R-:W-:Y:S05]  /*0530*/  @P0 BRA `(.L_x_12) ;  /* 0x00000000006c0947 */ /* 0x000fea0003800000 */
[----:B------:R-:W-:-:S04]  /*0540*/  LOP3.LUT R16, R5, 0x7ff00000, RZ, 0xc0, !PT ;  /* 0x7ff0000005107812 */ /* 0x000fc800078ec0ff */
[CC--:B------:R-:W-:Y:S02]  /*0550*/  VIADDMNMX R6, R11.reuse, -R16.reuse, 0xb9600000, !PT ;  /* 0xb96000000b067446 */ /* 0x0c0fe40007800910 */
[----:B------:R-:W-:Y:S02]  /*0560*/  ISETP.GE.U32.AND P0, PT, R11, R16, PT ;  /* 0x000000100b00720c */ /* 0x000fe40003f06070 */
[----:B------:R-:W-:Y:S02]  /*0570*/  VIMNMX R6, PT, PT, R6, 0x46a00000, PT ;  /* 0x46a0000006067848 */ /* 0x000fe40003fe0100 */
[----:B------:R-:W-:-:S05]  /*0580*/  SEL R11, R12, 0x63400000, !P0 ;  /* 0x634000000c0b7807 */ /* 0x000fca0004000000 */
[----:B------:R-:W-:Y:S02]  /*0590*/  IMAD.IADD R11, R6, 0x1, -R11 ;  /* 0x00000001060b7824 */ /* 0x000fe400078e0a0b */
[----:B------:R-:W-:Y:S02]  /*05a0*/  IMAD.MOV.U32 R6, RZ, RZ, RZ ;  /* 0x000000ffff067224 */ /* 0x000fe400078e00ff */
[----:B------:R-:W-:-:S06]  /*05b0*/  VIADD R7, R11, 0x7fe00000 ;  /* 0x7fe000000b077836 */ /* 0x000fcc0000000000 */
[----:B------:R-:W-:-:S10]  /*05c0*/  DMUL R12, R14, R6 ;  /* 0x000000060e0c7228 */ /* 0x000fd40000000000 */
[----:B------:R-:W-:-:S13]  /*05d0*/  FSETP.GTU.AND P0, PT, |R13|, 1.469367938527859385e-39, PT ;  /* 0x001000000d00780b */ /* 0x000fda0003f0c200 */
[----:B------:R-:W-:Y:S05]  /*05e0*/  @P0 BRA `(.L_x_13) ;  /* 0x0000000000940947 */ /* 0x000fea0003800000 */
[----:B------:R-:W-:Y:S01]  /*05f0*/  DFMA R2, R14, -R2, R8 ;  /* 0x800000020e02722b */ /* 0x000fe20000000008 */
[----:B------:R-:W-:-:S09]  /*0600*/  IMAD.MOV.U32 R6, RZ, RZ, RZ ;  /* 0x000000ffff067224 */ /* 0x000fd200078e00ff */
[C---:B------:R-:W-:Y:S02]  /*0610*/  FSETP.NEU.AND P0, PT, R3.reuse, RZ, PT ;  /* 0x000000ff0300720b */ /* 0x040fe40003f0d000 */
[----:B------:R-:W-:-:S04]  /*0620*/  LOP3.LUT R5, R3, 0x80000000, R5, 0x48, !PT ;  /* 0x8000000003057812 */ /* 0x000fc800078e4805 */
[----:B------:R-:W-:-:S07]  /*0630*/  LOP3.LUT R7, R5, R7, RZ, 0xfc, !PT ;  /* 0x0000000705077212 */ /* 0x000fce00078efcff */
[----:B------:R-:W-:Y:S05]  /*0640*/  @!P0 BRA `(.L_x_13) ;  /* 0x00000000007c8947 */ /* 0x000fea0003800000 */
[----:B------:R-:W-:Y:S01]  /*0650*/  IMAD.MOV R3, RZ, RZ, -R11 ;  /* 0x000000ffff037224 */ /* 0x000fe200078e0a0b */
[----:B------:R-:W-:Y:S01]  /*0660*/  DMUL.RP R6, R14, R6 ;  /* 0x000000060e067228 */ /* 0x000fe20000008000 */
[----:B------:R-:W-:Y:S01]  /*0670*/  IMAD.MOV.U32 R2, RZ, RZ, RZ ;  /* 0x000000ffff027224 */ /* 0x000fe200078e00ff */
[----:B------:R-:W-:-:S05]  /*0680*/  IADD3 R11, PT, PT, -R11, -0x43300000, RZ ;  /* 0xbcd000000b0b7810 */ /* 0x000fca0007ffe1ff */
[----:B------:R-:W-:-:S03]  /*0690*/  DFMA R2, R12, -R2, R14 ;  /* 0x800000020c02722b */ /* 0x000fc6000000000e */
[----:B------:R-:W-:-:S07]  /*06a0*/  LOP3.LUT R5, R7, R5, RZ, 0x3c, !PT ;  /* 0x0000000507057212 */ /* 0x000fce00078e3cff */
[----:B------:R-:W-:-:S04]  /*06b0*/  FSETP.NEU.AND P0, PT, |R3|, R11, PT ;  /* 0x0000000b0300720b */ /* 0x000fc80003f0d200 */
[----:B------:R-:W-:Y:S02]  /*06c0*/  FSEL R12, R6, R12, !P0 ;  /* 0x0000000c060c7208 */ /* 0x000fe40004000000 */
[----:B------:R-:W-:Y:S01]  /*06d0*/  FSEL R13, R5, R13, !P0 ;  /* 0x0000000d050d7208 */ /* 0x000fe20004000000 */
[----:B------:R-:W-:Y:S06]  /*06e0*/  BRA `(.L_x_13) ;  /* 0x0000000000547947 */ /* 0x000fec0003800000 */
.L_x_12:
[----:B------:R-:W-:-:S14]  /*06f0*/  DSETP.NAN.AND P0, PT, R6, R6, PT ;  /* 0x000000060600722a */ /* 0x000fdc0003f08000 */
[----:B------:R-:W-:Y:S05]  /*0700*/  @P0 BRA `(.L_x_14) ;  /* 0x0000000000440947 */ /* 0x000fea0003800000 */
[----:B------:R-:W-:-:S14]  /*0710*/  DSETP.NAN.AND P0, PT, R4, R4, PT ;  /* 0x000000040400722a */ /* 0x000fdc0003f08000 */
[----:B------:R-:W-:Y:S05]  /*0720*/  @P0 BRA `(.L_x_15) ;  /* 0x0000000000300947 */ /* 0x000fea0003800000 */
[----:B------:R-:W-:Y:S01]  /*0730*/  ISETP.NE.AND P0, PT, R21, R20, PT ;  /* 0x000000141500720c */ /* 0x000fe20003f05270 */
[----:B------:R-:W-:Y:S02]  /*0740*/  IMAD.MOV.U32 R12, RZ, RZ, 0x0 ;  /* 0x00000000ff0c7424 */ /* 0x000fe400078e00ff */
[----:B------:R-:W-:-:S10]  /*0750*/  IMAD.MOV.U32 R13, RZ, RZ, -0x80000 ;  /* 0xfff80000ff0d7424 */ /* 0x000fd400078e00ff */
[----:B------:R-:W-:Y:S05]  /*0760*/  @!P0 BRA `(.L_x_13) ;  /* 0x0000000000348947 */ /* 0x000fea0003800000 */
[----:B------:R-:W-:Y:S02]  /*0770*/  ISETP.NE.AND P0, PT, R21, 0x7ff00000, PT ;  /* 0x7ff000001500780c */ /* 0x000fe40003f05270 */
[----:B------:R-:W-:Y:S02]  /*0780*/  LOP3.LUT R13, R7, 0x80000000, R5, 0x48, !PT ;  /* 0x80000000070d7812 */ /* 0x000fe400078e4805 */
[----:B------:R-:W-:-:S13]  /*0790*/  ISETP.EQ.OR P0, PT, R20, RZ, !P0 ;  /* 0x000000ff1400720c */ /* 0x000fda0004702670 */
[----:B------:R-:W-:Y:S01]  /*07a0*/  @P0 LOP3.LUT R2, R13, 0x7ff00000, RZ, 0xfc, !PT ;  /* 0x7ff000000d020812 */ /* 0x000fe200078efcff */
[----:B------:R-:W-:Y:S02]  /*07b0*/  @!P0 IMAD.MOV.U32 R12, RZ, RZ, RZ ;  /* 0x000000ffff0c8224 */ /* 0x000fe400078e00ff */
[----:B------:R-:W-:Y:S02]  /*07c0*/  @P0 IMAD.MOV.U32 R12, RZ, RZ, RZ ;  /* 0x000000ffff0c0224 */ /* 0x000fe400078e00ff */
[----:B------:R-:W-:Y:S01]  /*07d0*/  @P0 IMAD.MOV.U32 R13, RZ, RZ, R2 ;  /* 0x000000ffff0d0224 */ /* 0x000fe200078e0002 */
[----:B------:R-:W-:Y:S06]  /*07e0*/  BRA `(.L_x_13) ;  /* 0x0000000000147947 */ /* 0x000fec0003800000 */
.L_x_15:
[----:B------:R-:W-:Y:S01]  /*07f0*/  LOP3.LUT R13, R5, 0x80000, RZ, 0xfc, !PT ;  /* 0x00080000050d7812 */ /* 0x000fe200078efcff */
[----:B------:R-:W-:Y:S01]  /*0800*/  IMAD.MOV.U32 R12, RZ, RZ, R4 ;  /* 0x000000ffff0c7224 */ /* 0x000fe200078e0004 */
[----:B------:R-:W-:Y:S06]  /*0810*/  BRA `(.L_x_13) ;  /* 0x0000000000087947 */ /* 0x000fec0003800000 */
.L_x_14:
[----:B------:R-:W-:Y:S01]  /*0820*/  LOP3.LUT R13, R7, 0x80000, RZ, 0xfc, !PT ;  /* 0x00080000070d7812 */ /* 0x000fe200078efcff */
[----:B------:R-:W-:-:S07]  /*0830*/  IMAD.MOV.U32 R12, RZ, RZ, R6 ;  /* 0x000000ffff0c7224 */ /* 0x000fce00078e0006 */
.L_x_13:
[----:B------:R-:W-:Y:S05]  /*0840*/  BSYNC.RECONVERGENT B1 ;  /* 0x0000000000017941 */ /* 0x000fea0003800200 */
.L_x_11:
[----:B------:R-:W-:Y:S02]  /*0850*/  IMAD.MOV.U32 R11, RZ, RZ, 0x0 ;  /* 0x00000000ff0b7424 */ /* 0x000fe400078e00ff */
[----:B------:R-:W-:Y:S02]  /*0860*/  IMAD.MOV.U32 R2, RZ, RZ, R12 ;  /* 0x000000ffff027224 */ /* 0x000fe400078e000c */
[----:B------:R-:W-:Y:S01]  /*0870*/  IMAD.MOV.U32 R3, RZ, RZ, R13 ;  /* 0x000000ffff037224 */ /* 0x000fe200078e000d */
[----:B------:R-:W-:Y:S06]  /*0880*/  RET.REL.NODEC R10 `(_Z22computeStieltjesRatiosPdjS_) ;  /* 0xfffffff40adc7950 */ /* 0x000fec0003c3ffff */
.L_x_16:
        /* <DEDUP_REMOVED lines=15> */
.L_x_69:


//--------------------- .text._Z16filterDivisiblesPyjjPb --------------------------
	.section	.text._Z16filterDivisiblesPyjjPb,"ax",@progbits
	.align	128
        .global         _Z16filterDivisiblesPyjjPb
        .type           _Z16filterDivisiblesPyjjPb,@function
        .size           _Z16filterDivisiblesPyjjPb,(.L_x_70 - _Z16filterDivisiblesPyjjPb)
        .other          _Z16filterDivisiblesPyjjPb,@"STO_CUDA_ENTRY STV_DEFAULT"
_Z16filterDivisiblesPyjjPb:
.text._Z16filterDivisiblesPyjjPb:
        /* <DEDUP_REMOVED lines=8> */
[----:B------:R-:W0:Y:S01]  /*0080*/  LDC.64 R2, c[0x0][0x380] ;  /* 0x0000e000ff027b82 */ /* 0x000e220000000a00 */
[----:B------:R-:W1:Y:S01]  /*0090*/  LDCU.64 UR6, c[0x0][0x358] ;  /* 0x00006b00ff0677ac */ /* 0x000e620008000a00 */
[----:B0-----:R-:W-:-:S06]  /*00a0*/  IMAD.WIDE.U32 R2, R0, 0x8, R2 ;  /* 0x0000000800027825 */ /* 0x001fcc00078e0002 */
[----:B-1----:R-:W2:Y:S01]  /*00b0*/  LDG.E.64 R2, desc[UR6][R2.64] ;  /* 0x0000000602027981 */ /* 0x002ea2000c1e1b00 */
[----:B------:R-:W-:Y:S01]  /*00c0*/  BSSY.RECONVERGENT B0, `(.L_x_17) ;  /* 0x000001c000007945 */ /* 0x000fe20003800200 */
[----:B--2---:R-:W-:-:S13]  /*00d0*/  ISETP.NE.U32.AND P0, PT, R3, RZ, PT ;  /* 0x000000ff0300720c */ /* 0x004fda0003f05070 */
[----:B------:R-:W-:Y:S05]  /*00e0*/  @P0 BRA `(.L_x_18) ;  /* 0x0000000000540947 */ /* 0x000fea0003800000 */
[----:B------:R-:W0:Y:S02]  /*00f0*/  LDCU UR4, c[0x0][0x38c] ;  /* 0x00007180ff0477ac */ /* 0x000e240008000800 */
[----:B0-----:R-:W0:Y:S01]  /*0100*/  I2F.U32.RP R3, UR4 ;  /* 0x0000000400037d06 */ /* 0x001e220008209000 */
[----:B------:R-:W-:-:S07]  /*0110*/  ISETP.NE.U32.AND P1, PT, RZ, UR4, PT ;  /* 0x00000004ff007c0c */ /* 0x000fce000bf25070 */
[----:B0-----:R-:W0:Y:S02]  /*0120*/  MUFU.RCP R3, R3 ;  /* 0x0000000300037308 */ /* 0x001e240000001000 */
[----:B0-----:R-:W-:-:S06]  /*0130*/  VIADD R4, R3, 0xffffffe ;  /* 0x0ffffffe03047836 */ /* 0x001fcc0000000000 */
[----:B------:R0:W1:Y:S02]  /*0140*/  F2I.FTZ.U32.TRUNC.NTZ R5, R4 ;  /* 0x0000000400057305 */ /* 0x000064000021f000 */
[----:B0-----:R-:W-:Y:S02]  /*0150*/  IMAD.MOV.U32 R4, RZ, RZ, RZ ;  /* 0x000000ffff047224 */ /* 0x001fe400078e00ff */
[----:B-1----:R-:W-:-:S04]  /*0160*/  IMAD.MOV R7, RZ, RZ, -R5 ;  /* 0x000000ffff077224 */ /* 0x002fc800078e0a05 */
[----:B------:R-:W-:-:S04]  /*0170*/  IMAD R7, R7, UR4, RZ ;  /* 0x0000000407077c24 */ /* 0x000fc8000f8e02ff */
[----:B------:R-:W-:-:S06]  /*0180*/  IMAD.HI.U32 R5, R5, R7, R4 ;  /* 0x0000000705057227 */ /* 0x000fcc00078e0004 */
[----:B------:R-:W-:-:S05]  /*0190*/  IMAD.HI.U32 R5, R5, R2, RZ ;  /* 0x0000000205057227 */ /* 0x000fca00078e00ff */
[----:B------:R-:W-:-:S05]  /*01a0*/  IADD3 R5, PT, PT, -R5, RZ, RZ ;  /* 0x000000ff05057210 */ /* 0x000fca0007ffe1ff */
[----:B------:R-:W-:-:S05]  /*01b0*/  IMAD R2, R5, UR4, R2 ;  /* 0x0000000405027c24 */ /* 0x000fca000f8e0202 */
[----:B------:R-:W-:-:S13]  /*01c0*/  ISETP.GE.U32.AND P0, PT, R2, UR4, PT ;  /* 0x0000000402007c0c */ /* 0x000fda000bf06070 */
[----:B------:R-:W-:-:S05]  /*01d0*/  @P0 VIADD R2, R2, -UR4 ;  /* 0x8000000402020c36 */ /* 0x000fca0008000000 */
[----:B------:R-:W-:-:S13]  /*01e0*/  ISETP.GE.U32.AND P0, PT, R2, UR4, PT ;  /* 0x0000000402007c0c */ /* 0x000fda000bf06070 */
[----:B------:R-:W-:Y:S01]  /*01f0*/  @P0 VIADD R2, R2, -UR4 ;  /* 0x8000000402020c36 */ /* 0x000fe20008000000 */
[----:B------:R-:W-:-:S04]  /*0200*/  @!P1 LOP3.LUT R2, RZ, UR4, RZ, 0x33, !PT ;  /* 0x00000004ff029c12 */ /* 0x000fc8000f8e33ff */
[----:B------:R-:W-:-:S04]  /*0210*/  ISETP.NE.U32.AND P0, PT, R2, RZ, PT ;  /* 0x000000ff0200720c */ /* 0x000fc80003f05070 */
[----:B------:R-:W-:Y:S01]  /*0220*/  ISETP.NE.AND.EX P0, PT, RZ, RZ, PT, P0 ;  /* 0x000000ffff00720c */ /* 0x000fe20003f05300 */
[----:B------:R-:W-:-:S12]  /*0230*/  BRA `(.L_x_19) ;  /* 0x0000000000107947 */ /* 0x000fd80003800000 */
.L_x_18:
[----:B------:R-:W-:-:S07]  /*0240*/  MOV R4, 0x260 ;  /* 0x0000026000047802 */ /* 0x000fce0000000f00 */
[----:B------:R-:W-:Y:S05]  /*0250*/  CALL.REL.NOINC `($__internal_2_$__cuda_sm20_rem_u64) ;  /* 0x0000000000247944 */ /* 0x000fea0003c00000 */
[----:B------:R-:W-:-:S04]  /*0260*/  ISETP.NE.U32.AND P0, PT, R2, RZ, PT ;  /* 0x000000ff0200720c */ /* 0x000fc80003f05070 */
[----:B------:R-:W-:-:S13]  /*0270*/  ISETP.NE.AND.EX P0, PT, R3, RZ, PT, P0 ;  /* 0x000000ff0300720c */ /* 0x000fda0003f05300 */
.L_x_19:
[----:B------:R-:W-:Y:S05]  /*0280*/  BSYNC.RECONVERGENT B0 ;  /* 0x0000000000007941 */ /* 0x000fea0003800200 */
.L_x_17:
[----:B------:R-:W0:Y:S01]  /*0290*/  LDCU.64 UR4, c[0x0][0x390] ;  /* 0x00007200ff0477ac */ /* 0x000e220008000a00 */
[----:B------:R-:W-:Y:S02]  /*02a0*/  SEL R5, RZ, 0x1, P0 ;  /* 0x00000001ff057807 */ /* 0x000fe40000000000 */
[----:B0-----:R-:W-:-:S05]  /*02b0*/  IADD3 R2, P1, PT, R0, UR4, RZ ;  /* 0x0000000400027c10 */ /* 0x001fca000ff3e0ff */
[----:B------:R-:W-:-:S05]  /*02c0*/  IMAD.X R3, RZ, RZ, UR5, P1 ;  /* 0x00000005ff037e24 */ /* 0x000fca00088e06ff */
[----:B------:R-:W-:Y:S01]  /*02d0*/  STG.E.U8 desc[UR6][R2.64], R5 ;  /* 0x0000000502007986 */ /* 0x000fe2000c101106 */
[----:B------:R-:W-:Y:S05]  /*02e0*/  EXIT ;  /* 0x000000000000794d */ /* 0x000fea0003800000 */
        .weak           $__internal_2_$__cuda_sm20_rem_u64
        .type           $__internal_2_$__cuda_sm20_rem_u64,@function
        .size           $__internal_2_$__cuda_sm20_rem_u64,(.L_x_70 - $__internal_2_$__cuda_sm20_rem_u64)
$__internal_2_$__cuda_sm20_rem_u64:
[----:B------:R-:W0:Y:S01]  /*02f0*/  LDCU UR4, c[0x0][0x38c] ;  /* 0x00007180ff0477ac */ /* 0x000e220008000800 */
[----:B------:R-:W-:Y:S02]  /*0300*/  UMOV UR5, URZ ;  /* 0x000000ff00057c82 */ /* 0x000fe40008000000 */
[----:B0-----:R-:W0:Y:S08]  /*0310*/  I2F.U64.RP R5, UR4 ;  /* 0x0000000400057d12 */ /* 0x001e300008309000 */
[----:B0-----:R-:W0:Y:S02]  /*0320*/  MUFU.RCP R5, R5 ;  /* 0x0000000500057308 */ /* 0x001e240000001000 */
[----:B0-----:R-:W-:-:S06]  /*0330*/  IADD3 R6, PT, PT, R5, 0x1ffffffe, RZ ;  /* 0x1ffffffe05067810 */ /* 0x001fcc0007ffe0ff */
[----:B------:R-:W0:Y:S02]  /*0340*/  F2I.U64.TRUNC R6, R6 ;  /* 0x0000000600067311 */ /* 0x000e24000020d800 */
[----:B0-----:R-:W-:-:S04]  /*0350*/  IMAD.WIDE.U32 R8, R6, UR4, RZ ;  /* 0x0000000406087c25 */ /* 0x001fc8000f8e00ff */
[----:B------:R-:W-:Y:S01]  /*0360*/  IMAD R9, R7, UR4, R9 ;  /* 0x0000000407097c24 */ /* 0x000fe2000f8e0209 */
[----:B------:R-:W-:-:S05]  /*0370*/  IADD3 R11, P0, PT, RZ, -R8, RZ ;  /* 0x80000008ff0b7210 */ /* 0x000fca0007f1e0ff */
[----:B------:R-:W-:-:S04]  /*0380*/  IMAD.HI.U32 R8, R6, R11, RZ ;  /* 0x0000000b06087227 */ /* 0x000fc800078e00ff */
[----:B------:R-:W-:Y:S02]  /*0390*/  IMAD.X R13, RZ, RZ, ~R9, P0 ;  /* 0x000000ffff0d7224 */ /* 0x000fe400000e0e09 */
[----:B------:R-:W-:Y:S02]  /*03a0*/  IMAD.MOV.U32 R9, RZ, RZ, R6 ;  /* 0x000000ffff097224 */ /* 0x000fe400078e0006 */
[-C--:B------:R-:W-:Y:S02]  /*03b0*/  IMAD R15, R7, R13.reuse, RZ ;  /* 0x0000000d070f7224 */ /* 0x080fe400078e02ff */
[----:B------:R-:W-:-:S04]  /*03c0*/  IMAD.WIDE.U32 R8, P0, R6, R13, R8 ;  /* 0x0000000d06087225 */ /* 0x000fc80007800008 */
[----:B------:R-:W-:-:S04]  /*03d0*/  IMAD.HI.U32 R5, R7, R13, RZ ;  /* 0x0000000d07057227 */ /* 0x000fc800078e00ff */
[----:B------:R-:W-:Y:S01]  /*03e0*/  IMAD.HI.U32 R8, P1, R7, R11, R8 ;  /* 0x0000000b07087227 */ /* 0x000fe20007820008 */
[----:B------:R-:W-:-:S04]  /*03f0*/  IADD3.X R5, PT, PT, R5, R7, RZ, P0, !PT ;  /* 0x0000000705057210 */ /* 0x000fc800007fe4ff */
[----:B------:R-:W-:-:S04]  /*0400*/  IADD3 R9, P2, PT, R15, R8, RZ ;  /* 0x000000080f097210 */ /* 0x000fc80007f5e0ff */
[----:B------:R-:W-:Y:S01]  /*0410*/  IADD3.X R5, PT, PT, RZ, RZ, R5, P2, P1 ;  /* 0x000000ffff057210 */ /* 0x000fe200017e2405 */
[----:B------:R-:W-:-:S03]  /*0420*/  IMAD.WIDE.U32 R6, R9, UR4, RZ ;  /* 0x0000000409067c25 */ /* 0x000fc6000f8e00ff */
[----:B------:R-:W-:Y:S01]  /*0430*/  IADD3 R11, P0, PT, RZ, -R6, RZ ;  /* 0x80000006ff0b7210 */ /* 0x000fe20007f1e0ff */
[----:B------:R-:W-:Y:S02]  /*0440*/  IMAD R6, R5, UR4, R7 ;  /* 0x0000000405067c24 */ /* 0x000fe4000f8e0207 */
[----:B------:R-:W-:Y:S02]  /*0450*/  HFMA2 R7, -RZ, RZ, 0, 0 ;  /* 0x00000000ff077431 */ /* 0x000fe400000001ff */
[----:B------:R-:W-:-:S04]  /*0460*/  IMAD.HI.U32 R8, R9, R11, RZ ;  /* 0x0000000b09087227 */ /* 0x000fc800078e00ff */
[----:B------:R-:W-:-:S04]  /*0470*/  IMAD.X R6, RZ, RZ, ~R6, P0 ;  /* 0x000000ffff067224 */ /* 0x000fc800000e0e06 */
[----:B------:R-:W-:-:S04]  /*0480*/  IMAD.WIDE.U32 R8, P0, R9, R6, R8 ;  /* 0x0000000609087225 */ /* 0x000fc80007800008 */
[C---:B------:R-:W-:Y:S02]  /*0490*/  IMAD R10, R5.reuse, R6, RZ ;  /* 0x00000006050a7224 */ /* 0x040fe400078e02ff */
[----:B------:R-:W-:-:S04]  /*04a0*/  IMAD.HI.U32 R9, P1, R5, R11, R8 ;  /* 0x0000000b05097227 */ /* 0x000fc80007820008 */
        /* <DEDUP_REMOVED lines=9> */
[----:B------:R-:W-:-:S03]  /*0540*/  IADD3 R6, P1, PT, R9, R6, RZ ;  /* 0x0000000609067210 */ /* 0x000fc60007f3e0ff */
[----:B------:R-:W-:Y:S02]  /*0550*/  IMAD.X R5, RZ, RZ, R5, P0 ;  /* 0x000000ffff057224 */ /* 0x000fe400000e0605 */
[----:B------:R-:W-:-:S04]  /*0560*/  IMAD.WIDE.U32 R6, R6, UR4, RZ ;  /* 0x0000000406067c25 */ /* 0x000fc8000f8e00ff */
[----:B------:R-:W-:Y:S01]  /*0570*/  IMAD.X R5, RZ, RZ, R5, P1 ;  /* 0x000000ffff057224 */ /* 0x000fe200008e0605 */
[----:B------:R-:W-:-:S03]  /*0580*/  IADD3 R2, P0, PT, -R6, R2, RZ ;  /* 0x0000000206027210 */ /* 0x000fc60007f1e1ff */
[----:B------:R-:W-:Y:S01]  /*0590*/  IMAD R8, R5, UR4, R7 ;  /* 0x0000000405087c24 */ /* 0x000fe2000f8e0207 */
[----:B------:R-:W-:-:S04]  /*05a0*/  IADD3 R5, P1, PT, R2, -UR4, RZ ;  /* 0x8000000402057c10 */ /* 0x000fc8000ff3e0ff */
[----:B------:R-:W-:Y:S02]  /*05b0*/  IADD3.X R3, PT, PT, ~R8, R3, RZ, P0, !PT ;  /* 0x0000000308037210 */ /* 0x000fe400007fe5ff */
[----:B------:R-:W-:Y:S02]  /*05c0*/  ISETP.GE.U32.AND P0, PT, R2, UR4, PT ;  /* 0x0000000402007c0c */ /* 0x000fe4000bf06070 */
[C---:B------:R-:W-:Y:S02]  /*05d0*/  IADD3.X R6, PT, PT, R3.reuse, -0x1, RZ, P1, !PT ;  /* 0xffffffff03067810 */ /* 0x040fe40000ffe4ff */
[----:B------:R-:W-:Y:S02]  /*05e0*/  ISETP.GE.U32.AND.EX P0, PT, R3, RZ, PT, P0 ;  /* 0x000000ff0300720c */ /* 0x000fe40003f06100 */
[----:B------:R-:W-:Y:S02]  /*05f0*/  ISETP.NE.U32.AND P1, PT, RZ, UR4, PT ;  /* 0x00000004ff007c0c */ /* 0x000fe4000bf25070 */
[----:B------:R-:W-:-:S02]  /*0600*/  SEL R5, R5, R2, P0 ;  /* 0x0000000205057207 */ /* 0x000fc40000000000 */
[----:B------:R-:W-:Y:S02]  /*0610*/  SEL R6, R6, R3, P0 ;  /* 0x0000000306067207 */ /* 0x000fe40000000000 */
[C---:B------:R-:W-:Y:S02]  /*0620*/  ISETP.GE.U32.AND P0, PT, R5.reuse, UR4, PT ;  /* 0x0000000405007c0c */ /* 0x040fe4000bf06070 */
[----:B------:R-:W-:Y:S02]  /*0630*/  IADD3 R2, P2, PT, R5, -UR4, RZ ;  /* 0x8000000405027c10 */ /* 0x000fe4000ff5e0ff */
[C---:B------:R-:W-:Y:S02]  /*0640*/  ISETP.GE.U32.AND.EX P0, PT, R6.reuse, RZ, PT, P0 ;  /* 0x000000ff0600720c */ /* 0x040fe40003f06100 */
[----:B------:R-:W-:Y:S02]  /*0650*/  IADD3.X R3, PT, PT, R6, -0x1, RZ, P2, !PT ;  /* 0xffffffff06037810 */ /* 0x000fe400017fe4ff */
[----:B------:R-:W-:Y:S01]  /*0660*/  SEL R2, R2, R5, P0 ;  /* 0x0000000502027207 */ /* 0x000fe20000000000 */
[----:B------:R-:W-:Y:S01]  /*0670*/  IMAD.MOV.U32 R5, RZ, RZ, 0x0 ;  /* 0x00000000ff057424 */ /* 0x000fe200078e00ff */
[----:B------:R-:W-:-:S02]  /*0680*/  ISETP.NE.AND.EX P1, PT, RZ, RZ, PT, P1 ;  /* 0x000000ffff00720c */ /* 0x000fc40003f25310 */
[----:B------:R-:W-:Y:S02]  /*0690*/  SEL R3, R3, R6, P0 ;  /* 0x0000000603037207 */ /* 0x000fe40000000000 */
[----:B------:R-:W-:Y:S02]  /*06a0*/  SEL R2, R2, 0xffffffff, P1 ;  /* 0xffffffff02027807 */ /* 0x000fe40000800000 */
[----:B------:R-:W-:Y:S01]  /*06b0*/  SEL R3, R3, 0xffffffff, P1 ;  /* 0xffffffff03037807 */ /* 0x000fe20000800000 */
[----:B------:R-:W-:Y:S06]  /*06c0*/  RET.REL.NODEC R4 `(_Z16filterDivisiblesPyjjPb) ;  /* 0xfffffff8044c7950 */ /* 0x000fec0003c3ffff */
.L_x_20:
        /* <DEDUP_REMOVED lines=11> */
.L_x_70:


//--------------------- .text._Z11computeLCMsPyjS_ --------------------------
	.section	.text._Z11computeLCMsPyjS_,"ax",@progbits
	.align	128
        .global         _Z11computeLCMsPyjS_
        .type           _Z11computeLCMsPyjS_,@function
        .size           _Z11computeLCMsPyjS_,(.L_x_71 - _Z11computeLCMsPyjS_)
        .other          _Z11computeLCMsPyjS_,@"STO_CUDA_ENTRY STV_DEFAULT"
_Z11computeLCMsPyjS_:
.text._Z11computeLCMsPyjS_:
        /* <DEDUP_REMOVED lines=22> */
[----:B------:R-:W-:Y:S01]  /*0160*/  BSSY.RECONVERGENT B0, `(.L_x_21) ;  /* 0x0000020000007945 */ /* 0x000fe20003800200 */
[----:B--2---:R-:W-:Y:S01]  /*0170*/  ISETP.NE.AND P0, PT, R2, RZ, PT ;  /* 0x000000ff0200720c */ /* 0x004fe20003f05270 */
[----:B---3--:R-:W-:-:S12]  /*0180*/  IMAD.MOV.U32 R8, RZ, RZ, R4 ;  /* 0x000000ffff087224 */ /* 0x008fd800078e0004 */
[----:B------:R-:W-:Y:S05]  /*0190*/  @!P0 BRA `(.L_x_22) ;  /* 0x0000000000708947 */ /* 0x000fea0003800000 */
[----:B------:R-:W-:-:S07]  /*01a0*/  IMAD.MOV.U32 R9, RZ, RZ, R2 ;  /* 0x000000ffff097224 */ /* 0x000fce00078e0002 */
.L_x_23:
[-C--:B------:R-:W-:Y:S02]  /*01b0*/  IABS R12, R9.reuse ;  /* 0x00000009000c7213 */ /* 0x080fe40000000000 */
[----:B------:R-:W-:Y:S02]  /*01c0*/  IABS R13, R9 ;  /* 0x00000009000d7213 */ /* 0x000fe40000000000 */
[----:B------:R-:W0:Y:S01]  /*01d0*/  I2F.RP R10, R12 ;  /* 0x0000000c000a7306 */ /* 0x000e220000209400 */
[----:B------:R-:W-:Y:S02]  /*01e0*/  ISETP.GE.AND P2, PT, R8, RZ, PT ;  /* 0x000000ff0800720c */ /* 0x000fe40003f46270 */
[----:B------:R-:W-:-:S05]  /*01f0*/  IMAD.MOV R13, RZ, RZ, -R13 ;  /* 0x000000ffff0d7224 */ /* 0x000fca00078e0a0d */
[----:B0-----:R-:W0:Y:S02]  /*0200*/  MUFU.RCP R10, R10 ;  /* 0x0000000a000a7308 */ /* 0x001e240000001000 */
[----:B0-----:R-:W-:Y:S02]  /*0210*/  IADD3 R6, PT, PT, R10, 0xffffffe, RZ ;  /* 0x0ffffffe0a067810 */ /* 0x001fe40007ffe0ff */
[----:B------:R-:W-:Y:S01]  /*0220*/  IABS R10, R8 ;  /* 0x00000008000a7213 */ /* 0x000fe20000000000 */
[----:B------:R-:W-:-:S03]  /*0230*/  IMAD.MOV.U32 R8, RZ, RZ, R9 ;  /* 0x000000ffff087224 */ /* 0x000fc600078e0009 */
[----:B------:R0:W1:Y:S02]  /*0240*/  F2I.FTZ.U32.TRUNC.NTZ R7, R6 ;  /* 0x0000000600077305 */ /* 0x000064000021f000 */
[----:B0-----:R-:W-:Y:S02]  /*0250*/  HFMA2 R6, -RZ, RZ, 0, 0 ;  /* 0x00000000ff067431 */ /* 0x001fe400000001ff */
[----:B-1----:R-:W-:-:S04]  /*0260*/  IMAD.MOV R11, RZ, RZ, -R7 ;  /* 0x000000ffff0b7224 */ /* 0x002fc800078e0a07 */
[----:B------:R-:W-:-:S04]  /*0270*/  IMAD R11, R11, R12, RZ ;  /* 0x0000000c0b0b7224 */ /* 0x000fc800078e02ff */
[----:B------:R-:W-:-:S04]  /*0280*/  IMAD.HI.U32 R7, R7, R11, R6 ;  /* 0x0000000b07077227 */ /* 0x000fc800078e0006 */
[----:B------:R-:W-:Y:S02]  /*0290*/  IMAD.MOV.U32 R11, RZ, RZ, R13 ;  /* 0x000000ffff0b7224 */ /* 0x000fe400078e000d */
[----:B------:R-:W-:-:S04]  /*02a0*/  IMAD.HI.U32 R7, R7, R10, RZ ;  /* 0x0000000a07077227 */ /* 0x000fc800078e00ff */
[----:B------:R-:W-:-:S05]  /*02b0*/  IMAD R7, R7, R11, R10 ;  /* 0x0000000b07077224 */ /* 0x000fca00078e020a */
[----:B------:R-:W-:-:S13]  /*02c0*/  ISETP.GT.U32.AND P0, PT, R12, R7, PT ;  /* 0x000000070c00720c */ /* 0x000fda0003f04070 */
[----:B------:R-:W-:Y:S01]  /*02d0*/  @!P0 IMAD.IADD R7, R7, 0x1, -R12 ;  /* 0x0000000107078824 */ /* 0x000fe200078e0a0c */
[----:B------:R-:W-:-:S04]  /*02e0*/  ISETP.NE.AND P0, PT, R9, RZ, PT ;  /* 0x000000ff0900720c */ /* 0x000fc80003f05270 */
[----:B------:R-:W-:-:S13]  /*02f0*/  ISETP.GT.U32.AND P1, PT, R12, R7, PT ;  /* 0x000000070c00720c */ /* 0x000fda0003f24070 */
[----:B------:R-:W-:-:S05]  /*0300*/  @!P1 IADD3 R7, PT, PT, R7, -R12, RZ ;  /* 0x8000000c07079210 */ /* 0x000fca0007ffe0ff */
[----:B------:R-:W-:Y:S01]  /*0310*/  @!P2 IMAD.MOV R7, RZ, RZ, -R7 ;  /* 0x000000ffff07a224 */ /* 0x000fe200078e0a07 */
[----:B------:R-:W-:-:S04]  /*0320*/  @!P0 LOP3.LUT R7, RZ, R9, RZ, 0x33, !PT ;  /* 0x00000009ff078212 */ /* 0x000fc800078e33ff */
[----:B------:R-:W-:Y:S02]  /*0330*/  ISETP.NE.AND P0, PT, R7, RZ, PT ;  /* 0x000000ff0700720c */ /* 0x000fe40003f05270 */
[----:B------:R-:W-:-:S11]  /*0340*/  MOV R9, R7 ;  /* 0x0000000700097202 */ /* 0x000fd60000000f00 */
[----:B------:R-:W-:Y:S05]  /*0350*/  @P0 BRA `(.L_x_23) ;  /* 0xfffffffc00940947 */ /* 0x000fea000383ffff */
.L_x_22:
[----:B------:R-:W-:Y:S05]  /*0360*/  BSYNC.RECONVERGENT B0 ;  /* 0x0000000000007941 */ /* 0x000fea0003800200 */
.L_x_21:
[----:B------:R-:W-:Y:S01]  /*0370*/  SHF.R.S32.HI R7, RZ, 0x1f, R8 ;  /* 0x0000001fff077819 */ /* 0x000fe20000011408 */
[----:B------:R-:W-:Y:S03]  /*0380*/  BSSY.RECONVERGENT B0, `(.L_x_24) ;  /* 0x000001b000007945 */ /* 0x000fe60003800200 */
[----:B------:R-:W-:-:S04]  /*0390*/  LOP3.LUT R6, R5, R7, RZ, 0xfc, !PT ;  /* 0x0000000705067212 */ /* 0x000fc800078efcff */
[----:B------:R-:W-:-:S13]  /*03a0*/  ISETP.NE.U32.AND P0, PT, R6, RZ, PT ;  /* 0x000000ff0600720c */ /* 0x000fda0003f05070 */
[----:B------:R-:W-:Y:S05]  /*03b0*/  @P0 BRA `(.L_x_25) ;  /* 0x0000000000540947 */ /* 0x000fea0003800000 */
[----:B------:R-:W0:Y:S01]  /*03c0*/  I2F.U32.RP R5, R8 ;  /* 0x0000000800057306 */ /* 0x000e220000209000 */
[----:B------:R-:W-:-:S07]  /*03d0*/  ISETP.NE.U32.AND P2, PT, R8, RZ, PT ;  /* 0x000000ff0800720c */ /* 0x000fce0003f45070 */
[----:B0-----:R-:W0:Y:S02]  /*03e0*/  MUFU.RCP R5, R5 ;  /* 0x0000000500057308 */ /* 0x001e240000001000 */
[----:B0-----:R-:W-:Y:S01]  /*03f0*/  VIADD R6, R5, 0xffffffe ;  /* 0x0ffffffe05067836 */ /* 0x001fe20000000000 */
[----:B------:R-:W-:-:S05]  /*0400*/  MOV R5, RZ ;  /* 0x000000ff00057202 */ /* 0x000fca0000000f00 */
[----:B------:R0:W1:Y:S02]  /*0410*/  F2I.FTZ.U32.TRUNC.NTZ R7, R6 ;  /* 0x0000000600077305 */ /* 0x000064000021f000 */
[----:B0-----:R-:W-:Y:S02]  /*0420*/  HFMA2 R6, -RZ, RZ, 0, 0 ;  /* 0x00000000ff067431 */ /* 0x001fe400000001ff */
[----:B-1----:R-:W-:-:S04]  /*0430*/  IMAD.MOV R9, RZ, RZ, -R7 ;  /* 0x000000ffff097224 */ /* 0x002fc800078e0a07 */
[----:B------:R-:W-:-:S04]  /*0440*/  IMAD R9, R9, R8, RZ ;  /* 0x0000000809097224 */ /* 0x000fc800078e02ff */
[----:B------:R-:W-:-:S06]  /*0450*/  IMAD.HI.U32 R7, R7, R9, R6 ;  /* 0x0000000907077227 */ /* 0x000fcc00078e0006 */
[----:B------:R-:W-:-:S04]  /*0460*/  IMAD.HI.U32 R7, R7, R4, RZ ;  /* 0x0000000407077227 */ /* 0x000fc800078e00ff */
[----:B------:R-:W-:-:S04]  /*0470*/  IMAD.MOV R9, RZ, RZ, -R7 ;  /* 0x000000ffff097224 */ /* 0x000fc800078e0a07 */
[----:B------:R-:W-:-:S05]  /*0480*/  IMAD R9, R8, R9, R4 ;  /* 0x0000000908097224 */ /* 0x000fca00078e0204 */
[----:B------:R-:W-:-:S13]  /*0490*/  ISETP.GE.U32.AND P0, PT, R9, R8, PT ;  /* 0x000000080900720c */ /* 0x000fda0003f06070 */
[----:B------:R-:W-:Y:S01]  /*04a0*/  @P0 IMAD.IADD R9, R9, 0x1, -R8 ;  /* 0x0000000109090824 */ /* 0x000fe200078e0a08 */
[----:B------:R-:W-:-:S04]  /*04b0*/  @P0 IADD3 R7, PT, PT, R7, 0x1, RZ ;  /* 0x0000000107070810 */ /* 0x000fc80007ffe0ff */
[----:B------:R-:W-:-:S13]  /*04c0*/  ISETP.GE.U32.AND P1, PT, R9, R8, PT ;  /* 0x000000080900720c */ /* 0x000fda0003f26070 */
[----:B------:R-:W-:Y:S01]  /*04d0*/  @P1 VIADD R7, R7, 0x1 ;  /* 0x0000000107071836 */ /* 0x000fe20000000000 */
[----:B------:R-:W-:-:S05]  /*04e0*/  @!P2 LOP3.LUT R7, RZ, R8, RZ, 0x33, !PT ;  /* 0x00000008ff07a212 */ /* 0x000fca00078e33ff */
[----:B------:R-:W-:Y:S01]  /*04f0*/  IMAD.MOV.U32 R4, RZ, RZ, R7 ;  /* 0x000000ffff047224 */ /* 0x000fe200078e0007 */
[----:B------:R-:W-:Y:S06]  /*0500*/  BRA `(.L_x_26) ;  /* 0x0000000000087947 */ /* 0x000fec0003800000 */
.L_x_25:
[----:B------:R-:W-:-:S07]  /*0510*/  MOV R6, 0x530 ;  /* 0x0000053000067802 */ /* 0x000fce0000000f00 */
[----:B------:R-:W-:Y:S05]  /*0520*/  CALL.REL.NOINC `($__internal_3_$__cuda_sm20_div_u64) ;  /* 0x0000000000287944 */ /* 0x000fea0003c00000 */
.L_x_26:
[----:B------:R-:W-:Y:S05]  /*0530*/  BSYNC.RECONVERGENT B0 ;  /* 0x0000000000007941 */ /* 0x000fea0003800200 */
.L_x_24:
[----:B------:R-:W0:Y:S01]  /*0540*/  LDCU.64 UR6, c[0x0][0x390] ;  /* 0x00007200ff0677ac */ /* 0x000e220008000a00 */
[-C--:B------:R-:W-:Y:S02]  /*0550*/  IMAD R5, R5, R2.reuse, RZ ;  /* 0x0000000205057224 */ /* 0x080fe400078e02ff */
[----:B------:R-:W-:-:S04]  /*0560*/  IMAD.WIDE.U32 R6, R4, R2, RZ ;  /* 0x0000000204067225 */ /* 0x000fc800078e00ff */
[----:B------:R-:W-:-:S04]  /*0570*/  IMAD R5, R3, R4, R5 ;  /* 0x0000000403057224 */ /* 0x000fc800078e0205 */
[----:B------:R-:W-:Y:S01]  /*0580*/  IMAD.IADD R7, R7, 0x1, R5 ;  /* 0x0000000107077824 */ /* 0x000fe200078e0205 */
[----:B0-----:R-:W-:-:S04]  /*0590*/  LEA R2, P0, R0, UR6, 0x3 ;  /* 0x0000000600027c11 */ /* 0x001fc8000f8018ff */
[----:B------:R-:W-:-:S05]  /*05a0*/  LEA.HI.X R3, R0, UR7, RZ, 0x3, P0 ;  /* 0x0000000700037c11 */ /* 0x000fca00080f1cff */
[----:B------:R-:W-:Y:S01]  /*05b0*/  STG.E.64 desc[UR4][R2.64], R6 ;  /* 0x0000000602007986 */ /* 0x000fe2000c101b04 */
[----:B------:R-:W-:Y:S05]  /*05c0*/  EXIT ;  /* 0x000000000000794d */ /* 0x000fea0003800000 */
        .weak           $__internal_3_$__cuda_sm20_div_u64
        .type           $__internal_3_$__cuda_sm20_div_u64,@function
        .size           $__internal_3_$__cuda_sm20_div_u64,(.L_x_71 - $__internal_3_$__cuda_sm20_div_u64)
$__internal_3_$__cuda_sm20_div_u64:
[----:B------:R-:W-:-:S06]  /*05d0*/  IMAD.MOV.U32 R9, RZ, RZ, R7 ;  /* 0x000000ffff097224 */ /* 0x000fcc00078e0007 */
[----:B------:R-:W0:Y:S08]  /*05e0*/  I2F.U64.RP R9, R8 ;  /* 0x0000000800097312 */ /* 0x000e300000309000 */
[----:B0-----:R-:W0:Y:S02]  /*05f0*/  MUFU.RCP R10, R9 ;  /* 0x00000009000a7308 */ /* 0x001e240000001000 */
[----:B0-----:R-:W-:-:S06]  /*0600*/  IADD3 R10, PT, PT, R10, 0x1ffffffe, RZ ;  /* 0x1ffffffe0a0a7810 */ /* 0x001fcc0007ffe0ff */
[----:B------:R-:W0:Y:S02]  /*0610*/  F2I.U64.TRUNC R10, R10 ;  /* 0x0000000a000a7311 */ /* 0x000e24000020d800 */
[----:B0-----:R-:W-:-:S04]  /*0620*/  IMAD.WIDE.U32 R12, R10, R8, RZ ;  /* 0x000000080a0c7225 */ /* 0x001fc800078e00ff */
[----:B------:R-:W-:Y:S01]  /*0630*/  IMAD R13, R10, R7, R13 ;  /* 0x000000070a0d7224 */ /* 0x000fe200078e020d */
[----:B------:R-:W-:-:S03]  /*0640*/  IADD3 R15, P0, PT, RZ, -R12, RZ ;  /* 0x8000000cff0f7210 */ /* 0x000fc60007f1e0ff */
[----:B------:R-:W-:Y:S02]  /*0650*/  IMAD R13, R11, R8, R13 ;  /* 0x000000080b0d7224 */ /* 0x000fe400078e020d */
        /* <DEDUP_REMOVED lines=10> */
[----:B------:R-:W-:-:S04]  /*0700*/  IMAD.WIDE.U32 R10, R13, R8, RZ ;  /* 0x000000080d0a7225 */ /* 0x000fc800078e00ff */
[----:B------:R-:W-:Y:S01]  /*0710*/  IMAD R11, R13, R7, R11 ;  /* 0x000000070d0b7224 */ /* 0x000fe200078e020b */
[----:B------:R-:W-:-:S03]  /*0720*/  IADD3 R15, P0, PT, RZ, -R10, RZ ;  /* 0x8000000aff0f7210 */ /* 0x000fc60007f1e0ff */
[----:B------:R-:W-:Y:S02]  /*0730*/  IMAD R11, R9, R8, R11 ;  /* 0x00000008090b7224 */ /* 0x000fe400078e020b */
[----:B------:R-:W-:-:S04]  /*0740*/  IMAD.HI.U32 R12, R13, R15, RZ ;  /* 0x0000000f0d0c7227 */ /* 0x000fc800078e00ff */
[----:B------:R-:W-:Y:S02]  /*0750*/  IMAD.X R10, RZ, RZ, ~R11, P0 ;  /* 0x000000ffff0a7224 */ /* 0x000fe400000e0e0b */
[----:B------:R-:W-:Y:S02]  /*0760*/  HFMA2 R11, -RZ, RZ, 0, 0 ;  /* 0x00000000ff0b7431 */ /* 0x000fe400000001ff */
        /* <DEDUP_REMOVED lines=14> */
[----:B------:R-:W-:-:S04]  /*0850*/  IMAD.WIDE.U32 R10, R13, R8, RZ ;  /* 0x000000080d0a7225 */ /* 0x000fc800078e00ff */
[----:B------:R-:W-:Y:S01]  /*0860*/  IMAD.X R9, RZ, RZ, R9, P1 ;  /* 0x000000ffff097224 */ /* 0x000fe200008e0609 */
[----:B------:R-:W-:Y:S01]  /*0870*/  IADD3 R15, P1, PT, -R10, R4, RZ ;  /* 0x000000040a0f7210 */ /* 0x000fe20007f3e1ff */
[----:B------:R-:W-:-:S03]  /*0880*/  IMAD R11, R13, R7, R11 ;  /* 0x000000070d0b7224 */ /* 0x000fc600078e020b */
[-C--:B------:R-:W-:Y:S01]  /*0890*/  ISETP.GE.U32.AND P0, PT, R15, R8.reuse, PT ;  /* 0x000000080f00720c */ /* 0x080fe20003f06070 */
[----:B------:R-:W-:-:S05]  /*08a0*/  IMAD R4, R9, R8, R11 ;  /* 0x0000000809047224 */ /* 0x000fca00078e020b */
[----:B------:R-:W-:Y:S02]  /*08b0*/  IADD3.X R14, PT, PT, ~R4, R5, RZ, P1, !PT ;  /* 0x00000005040e7210 */ /* 0x000fe40000ffe5ff */
[----:B------:R-:W-:Y:S02]  /*08c0*/  IADD3 R5, P2, PT, -R8, R15, RZ ;  /* 0x0000000f08057210 */ /* 0x000fe40007f5e1ff */
[----:B------:R-:W-:Y:S02]  /*08d0*/  IADD3 R4, P1, PT, R13, 0x1, RZ ;  /* 0x000000010d047810 */ /* 0x000fe40007f3e0ff */
[C---:B------:R-:W-:Y:S01]  /*08e0*/  ISETP.GE.U32.AND.EX P0, PT, R14.reuse, R7, PT, P0 ;  /* 0x000000070e00720c */ /* 0x040fe20003f06100 */
[----:B------:R-:W-:Y:S02]  /*08f0*/  IMAD.X R12, R14, 0x1, ~R7, P2 ;  /* 0x000000010e0c7824 */ /* 0x000fe400010e0e07 */
[----:B------:R-:W-:Y:S01]  /*0900*/  IMAD.X R10, RZ, RZ, R9, P1 ;  /* 0x000000ffff0a7224 */ /* 0x000fe200008e0609 */
[----:B------:R-:W-:-:S02]  /*0910*/  SEL R5, R5, R15, P0 ;  /* 0x0000000f05057207 */ /* 0x000fc40000000000 */
[----:B------:R-:W-:Y:S02]  /*0920*/  SEL R13, R4, R13, P0 ;  /* 0x0000000d040d7207 */ /* 0x000fe40000000000 */
[----:B------:R-:W-:Y:S02]  /*0930*/  SEL R12, R12, R14, P0 ;  /* 0x0000000e0c0c7207 */ /* 0x000fe40000000000 */
[----:B------:R-:W-:Y:S02]  /*0940*/  SEL R10, R10, R9, P0 ;  /* 0x000000090a0a7207 */ /* 0x000fe40000000000 */
[----:B------:R-:W-:Y:S02]  /*0950*/  ISETP.GE.U32.AND P0, PT, R5, R8, PT ;  /* 0x000000080500720c */ /* 0x000fe40003f06070 */
[----:B------:R-:W-:Y:S02]  /*0960*/  IADD3 R4, P2, PT, R13, 0x1, RZ ;  /* 0x000000010d047810 */ /* 0x000fe40007f5e0ff */
[----:B------:R-:W-:-:S02]  /*0970*/  ISETP.NE.U32.AND P1, PT, R8, RZ, PT ;  /* 0x000000ff0800720c */ /* 0x000fc40003f25070 */
[----:B------:R-:W-:Y:S02]  /*0980*/  ISETP.GE.U32.AND.EX P0, PT, R12, R7, PT, P0 ;  /* 0x000000070c00720c */ /* 0x000fe40003f06100 */
[-C--:B------:R-:W-:Y:S02]  /*0990*/  IADD3.X R5, PT, PT, RZ, R10.reuse, RZ, P2, !PT ;  /* 0x0000000aff057210 */ /* 0x080fe400017fe4ff */
[----:B------:R-:W-:Y:S01]  /*09a0*/  ISETP.NE.AND.EX P1, PT, R7, RZ, PT, P1 ;  /* 0x000000ff0700720c */ /* 0x000fe20003f25310 */
[----:B------:R-:W-:Y:S01]  /*09b0*/  IMAD.MOV.U32 R7, RZ, RZ, 0x0 ;  /* 0x00000000ff077424 */ /* 0x000fe200078e00ff */
[----:B------:R-:W-:Y:S02]  /*09c0*/  SEL R4, R4, R13, P0 ;  /* 0x0000000d04047207 */ /* 0x000fe40000000000 */
[----:B------:R-:W-:Y:S02]  /*09d0*/  SEL R5, R5, R10, P0 ;  /* 0x0000000a05057207 */ /* 0x000fe40000000000 */
[----:B------:R-:W-:-:S02]  /*09e0*/  SEL R4, R4, 0xffffffff, P1 ;  /* 0xffffffff04047807 */ /* 0x000fc40000800000 */
[----:B------:R-:W-:Y:S01]  /*09f0*/  SEL R5, R5, 0xffffffff, P1 ;  /* 0xffffffff05057807 */ /* 0x000fe20000800000 */
[----:B------:R-:W-:Y:S06]  /*0a00*/  RET.REL.NODEC R6 `(_Z11computeLCMsPyjS_) ;  /* 0xfffffff4067c7950 */ /* 0x000fec0003c3ffff */
.L_x_27:
        /* <DEDUP_REMOVED lines=15> */
.L_x_71:


//--------------------- .text._Z11filterEvensPyjPb --------------------------
	.section	.text._Z11filterEvensPyjPb,"ax",@progbits
	.align	128
        .global         _Z11filterEvensPyjPb
        .type           _Z11filterEvensPyjPb,@function
        .size           _Z11filterEvensPyjPb,(.L_x_80 - _Z11filterEvensPyjPb)
        .other          _Z11filterEvensPyjPb,@"STO_CUDA_ENTRY STV_DEFAULT"
_Z11filterEvensPyjPb:
.text._Z11filterEvensPyjPb:
        /* <DEDUP_REMOVED lines=10> */
[----:B------:R-:W2:Y:S01]  /*00a0*/  LDCU.64 UR6, c[0x0][0x390] ;  /* 0x00007200ff0677ac */ /* 0x000ea20008000a00 */
[----:B0-----:R-:W-:-:S06]  /*00b0*/  IMAD.WIDE.U32 R2, R5, 0x8, R2 ;  /* 0x0000000805027825 */ /* 0x001fcc00078e0002 */
[----:B-1----:R-:W3:Y:S01]  /*00c0*/  LDG.E.U8 R2, desc[UR4][R2.64] ;  /* 0x0000000402027981 */ /* 0x002ee2000c1e1100 */
[----:B--2---:R-:W-:-:S04]  /*00d0*/  IADD3 R4, P0, PT, R5, UR6, RZ ;  /* 0x0000000605047c10 */ /* 0x004fc8000ff1e0ff */
[----:B------:R-:W-:Y:S02]  /*00e0*/  IADD3.X R5, PT, PT, RZ, UR7, RZ, P0, !PT ;  /* 0x00000007ff057c10 */ /* 0x000fe400087fe4ff */
[----:B---3--:R-:W-:-:S05]  /*00f0*/  LOP3.LUT R7, R2, 0x1, RZ, 0xc, !PT ;  /* 0x0000000102077812 */ /* 0x008fca00078e0cff */
[----:B------:R-:W-:Y:S01]  /*0100*/  STG.E.U8 desc[UR4][R4.64], R7 ;  /* 0x0000000704007986 */ /* 0x000fe2000c101104 */
[----:B------:R-:W-:Y:S05]  /*0110*/  EXIT ;  /* 0x000000000000794d */ /* 0x000fea0003800000 */
.L_x_28:
        /* <DEDUP_REMOVED lines=14> */
.L_x_80:


//--------------------- .text._Z18computeSumOfPrimesPyjS_ --------------------------
	.section	.text._Z18computeSumOfPrimesPyjS_,"ax",@progbits
	.align	128
        .global         _Z18computeSumOfPrimesPyjS_
        .type           _Z18computeSumOfPrimesPyjS_,@function
        .size           _Z18computeSumOfPrimesPyjS_,(.L_x_81 - _Z18computeSumOfPrimesPyjS_)
        .other          _Z18computeSumOfPrimesPyjS_,@"STO_CUDA_ENTRY STV_DEFAULT"
_Z18computeSumOfPrimesPyjS_:
.text._Z18computeSumOfPrimesPyjS_:
        /* <DEDUP_REMOVED lines=9> */
[----:B------:R-:W1:Y:S07]  /*0090*/  LDCU.64 UR4, c[0x0][0x358] ;  /* 0x00006b00ff0477ac */ /* 0x000e6e0008000a00 */
[----:B------:R-:W2:Y:S01]  /*00a0*/  LDC.64 R4, c[0x0][0x390] ;  /* 0x0000e400ff047b82 */ /* 0x000ea20000000a00 */
[----:B0-----:R-:W-:-:S06]  /*00b0*/  IMAD.WIDE.U32 R2, R7, 0x8, R2 ;  /* 0x0000000807027825 */ /* 0x001fcc00078e0002 */
[----:B-1----:R-:W3:Y:S01]  /*00c0*/  LDG.E.64 R2, desc[UR4][R2.64] ;  /* 0x0000000402027981 */ /* 0x002ee2000c1e1b00 */
[----:B--2---:R-:W-:-:S05]  /*00d0*/  IMAD.WIDE.U32 R4, R7, 0x8, R4 ;  /* 0x0000000807047825 */ /* 0x004fca00078e0004 */
[----:B---3--:R-:W-:Y:S01]  /*00e0*/  STG.E.64 desc[UR4][R4.64], R2 ;  /* 0x0000000204007986 */ /* 0x008fe2000c101b04 */
[----:B------:R-:W-:Y:S05]  /*00f0*/  EXIT ;  /* 0x000000000000794d */ /* 0x000fea0003800000 */
.L_x_29:
        /* <DEDUP_REMOVED lines=16> */
.L_x_81:


//--------------------- .text._Z27computeStieltjesDifferencesPdjS_ --------------------------
	.section	.text._Z27computeStieltjesDifferencesPdjS_,"ax",@progbits
	.align	128
        .global         _Z27computeStieltjesDifferencesPdjS_
        .type           _Z27computeStieltjesDifferencesPdjS_,@function
        .size           _Z27computeStieltjesDifferencesPdjS_,(.L_x_82 - _Z27computeStieltjesDifferencesPdjS_)
        .other          _Z27computeStieltjesDifferencesPdjS_,@"STO_CUDA_ENTRY STV_DEFAULT"
_Z27computeStieltjesDifferencesPdjS_:
.text._Z27computeStieltjesDifferencesPdjS_:
        /* <DEDUP_REMOVED lines=10> */
[----:B------:R-:W-:Y:S01]  /*00a0*/  IADD3 R0, P1, PT, R11, 0x1, RZ ;  /* 0x000000010b007810 */ /* 0x000fe20007f3e0ff */
[----:B------:R-:W2:Y:S03]  /*00b0*/  LDCU.64 UR4, c[0x0][0x358] ;  /* 0x00006b00ff0477ac */ /* 0x000ea60008000a00 */
[----:B------:R-:W-:Y:S01]  /*00c0*/  ISETP.NE.U32.AND P0, PT, R0, UR6, PT ;  /* 0x0000000600007c0c */ /* 0x000fe2000bf05070 */
[----:B------:R-:W-:Y:S01]  /*00d0*/  IMAD.X R5, RZ, RZ, RZ, P1 ;  /* 0x000000ffff057224 */ /* 0x000fe200008e06ff */
[----:B------:R-:W3:Y:S04]  /*00e0*/  LDC.64 R6, c[0x0][0x390] ;  /* 0x0000e400ff067b82 */ /* 0x000ee80000000a00 */
[----:B------:R-:W-:-:S04]  /*00f0*/  ISETP.NE.AND.EX P0, PT, R5, RZ, PT, P0 ;  /* 0x000000ff0500720c */ /* 0x000fc80003f05300 */
[----:B------:R-:W-:Y:S02]  /*0100*/  SEL R0, R0, RZ, P0 ;  /* 0x000000ff00007207 */ /* 0x000fe40000000000 */
[----:B------:R-:W-:Y:S02]  /*0110*/  SEL R5, R5, RZ, P0 ;  /* 0x000000ff05057207 */ /* 0x000fe40000000000 */
[----:B-1----:R-:W-:Y:S01]  /*0120*/  LEA R8, P0, R0, UR8, 0x3 ;  /* 0x0000000800087c11 */ /* 0x002fe2000f8018ff */
[----:B0-----:R-:W-:-:S03]  /*0130*/  IMAD.WIDE.U32 R2, R11, 0x8, R2 ;  /* 0x000000080b027825 */ /* 0x001fc600078e0002 */
[----:B------:R-:W-:-:S03]  /*0140*/  LEA.HI.X R9, R0, UR9, R5, 0x3, P0 ;  /* 0x0000000900097c11 */ /* 0x000fc600080f1c05 */
[----:B--2---:R-:W2:Y:S04]  /*0150*/  LDG.E.64 R2, desc[UR4][R2.64] ;  /* 0x0000000402027981 */ /* 0x004ea8000c1e1b00 */
[----:B------:R-:W2:Y:S01]  /*0160*/  LDG.E.64 R4, desc[UR4][R8.64] ;  /* 0x0000000408047981 */ /* 0x000ea2000c1e1b00 */
[----:B---3--:R-:W-:Y:S01]  /*0170*/  IMAD.WIDE.U32 R6, R11, 0x8, R6 ;  /* 0x000000080b067825 */ /* 0x008fe200078e0006 */
[----:B--2---:R-:W-:-:S07]  /*0180*/  DADD R4, R2, -R4 ;  /* 0x0000000002047229 */ /* 0x004fce0000000804 */
[----:B------:R-:W-:Y:S01]  /*0190*/  STG.E.64 desc[UR4][R6.64], R4 ;  /* 0x0000000406007986 */ /* 0x000fe2000c101b04 */
[----:B------:R-:W-:Y:S05]  /*01a0*/  EXIT ;  /* 0x000000000000794d */ /* 0x000fea0003800000 */
.L_x_30:
        /* <DEDUP_REMOVED lines=13> */
.L_x_82:


//--------------------- .text._Z20computePrimeProductsPyjS_ --------------------------
	.section	.text._Z20computePrimeProductsPyjS_,"ax",@progbits
	.align	128
        .global         _Z20computePrimeProductsPyjS_
        .type           _Z20computePrimeProductsPyjS_,@function
        .size           _Z20computePrimeProductsPyjS_,(.L_x_83 - _Z20computePrimeProductsPyjS_)
        .other          _Z20computePrimeProductsPyjS_,@"STO_CUDA_ENTRY STV_DEFAULT"
_Z20computePrimeProductsPyjS_:
.text._Z20computePrimeProductsPyjS_:
        /* <DEDUP_REMOVED lines=16> */
.L_x_31:
        /* <DEDUP_REMOVED lines=16> */
.L_x_83:


//--------------------- .text._Z17computeFactorialsPjjPy --------------------------
	.section	.text._Z17computeFactorialsPjjPy,"ax",@progbits
	.align	128
        .global         _Z17computeFactorialsPjjPy
        .type           _Z17computeFactorialsPjjPy,@function
        .size           _Z17computeFactorialsPjjPy,(.L_x_72 - _Z17computeFactorialsPjjPy)
        .other          _Z17computeFactorialsPjjPy,@"STO_CUDA_ENTRY STV_DEFAULT"
_Z17computeFactorialsPjjPy:
.text._Z17computeFactorialsPjjPy:
        /* <DEDUP_REMOVED lines=11> */
[----:B-1----:R0:W5:Y:S01]  /*00b0*/  LDG.E R2, desc[UR4][R2.64] ;  /* 0x0000000402027981 */ /* 0x002162000c1e1900 */
[----:B------:R-:W-:Y:S01]  /*00c0*/  BSSY.RECONVERGENT B0, `(.L_x_32) ;  /* 0x0000003000007945 */ /* 0x000fe20003800200 */
[----:B------:R-:W-:-:S07]  /*00d0*/  MOV R4, 0xf0 ;  /* 0x000000f000047802 */ /* 0x000fce0000000f00 */
[----:B0----5:R-:W-:Y:S05]  /*00e0*/  CALL.REL.NOINC `($_Z17computeFactorialsPjjPy$_Z9factorialj) ;  /* 0x00000000001c7944 */ /* 0x021fea0003c00000 */
[----:B------:R-:W-:Y:S05]  /*00f0*/  BSYNC.RECONVERGENT B0 ;  /* 0x0000000000007941 */ /* 0x000fea0003800200 */
.L_x_32:
[----:B------:R-:W0:Y:S01]  /*0100*/  LDC.64 R4, c[0x0][0x390] ;  /* 0x0000e400ff047b82 */ /* 0x000e220000000a00 */
[----:B------:R-:W-:Y:S02]  /*0110*/  MOV R2, R0 ;  /* 0x0000000000027202 */ /* 0x000fe40000000f00 */
[----:B------:R-:W-:Y:S01]  /*0120*/  MOV R3, R9 ;  /* 0x0000000900037202 */ /* 0x000fe20000000f00 */
[----:B0-----:R-:W-:-:S05]  /*0130*/  IMAD.WIDE.U32 R4, R7, 0x8, R4 ;  /* 0x0000000807047825 */ /* 0x001fca00078e0004 */
[----:B------:R-:W-:Y:S01]  /*0140*/  STG.E.64 desc[UR4][R4.64], R2 ;  /* 0x0000000204007986 */ /* 0x000fe2000c101b04 */
[----:B------:R-:W-:Y:S05]  /*0150*/  EXIT ;  /* 0x000000000000794d */ /* 0x000fea0003800000 */
        .type           $_Z17computeFactorialsPjjPy$_Z9factorialj,@function
        .size           $_Z17computeFactorialsPjjPy$_Z9factorialj,(.L_x_72 - $_Z17computeFactorialsPjjPy$_Z9factorialj)
$_Z17computeFactorialsPjjPy$_Z9factorialj:
[----:B------:R-:W-:Y:S01]  /*0160*/  ISETP.GE.U32.AND P0, PT, R2, 0x2, PT ;  /* 0x000000020200780c */ /* 0x000fe20003f06070 */
[----:B------:R-:W-:Y:S02]  /*0170*/  HFMA2 R9, -RZ, RZ, 0, 0 ;  /* 0x00000000ff097431 */ /* 0x000fe400000001ff */
[----:B------:R-:W-:-:S10]  /*0180*/  IMAD.MOV.U32 R6, RZ, RZ, 0x1 ;  /* 0x00000001ff067424 */ /* 0x000fd400078e00ff */
[----:B------:R-:W-:Y:S05]  /*0190*/  @!P0 BRA `(.L_x_33) ;  /* 0x00000000002c8947 */ /* 0x000fea0003800000 */
[----:B------:R-:W-:-:S07]  /*01a0*/  IMAD.MOV.U32 R5, RZ, RZ, RZ ;  /* 0x000000ffff057224 */ /* 0x000fce00078e00ff */
.L_x_34:
[----:B------:R-:W-:Y:S01]  /*01b0*/  IADD3 R0, P1, PT, R2, -0x1, RZ ;  /* 0xffffffff02007810 */ /* 0x000fe20007f3e0ff */
[-C--:B------:R-:W-:Y:S02]  /*01c0*/  IMAD R9, R9, R2.reuse, RZ ;  /* 0x0000000209097224 */ /* 0x080fe400078e02ff */
[----:B------:R-:W-:Y:S01]  /*01d0*/  IMAD.WIDE.U32 R2, R6, R2, RZ ;  /* 0x0000000206027225 */ /* 0x000fe200078e00ff */
[----:B------:R-:W-:-:S03]  /*01e0*/  ISETP.GE.U32.AND P0, PT, R0, 0x2, PT ;  /* 0x000000020000780c */ /* 0x000fc60003f06070 */
[C---:B------:R-:W-:Y:S01]  /*01f0*/  IMAD R9, R5.reuse, R6, R9 ;  /* 0x0000000605097224 */ /* 0x040fe200078e0209 */
[----:B------:R-:W-:Y:S01]  /*0200*/  IADD3.X R5, PT, PT, R5, -0x1, RZ, P1, !PT ;  /* 0xffffffff05057810 */ /* 0x000fe20000ffe4ff */
[----:B------:R-:W-:Y:S01]  /*0210*/  IMAD.MOV.U32 R6, RZ, RZ, R2 ;  /* 0x000000ffff067224 */ /* 0x000fe200078e0002 */
[----:B------:R-:W-:Y:S02]  /*0220*/  MOV R2, R0 ;  /* 0x0000000000027202 */ /* 0x000fe40000000f00 */
[----:B------:R-:W-:-:S05]  /*0230*/  IADD3 R9, PT, PT, R3, R9, RZ ;  /* 0x0000000903097210 */ /* 0x000fca0007ffe0ff */
[----:B------:R-:W-:Y:S05]  /*0240*/  @P0 BRA `(.L_x_34) ;  /* 0xfffffffc00d80947 */ /* 0x000fea000383ffff */
.L_x_33:
[----:B------:R-:W-:Y:S01]  /*0250*/  MOV R2, R4 ;  /* 0x0000000400027202 */ /* 0x000fe20000000f00 */
[----:B------:R-:W-:Y:S02]  /*0260*/  IMAD.MOV.U32 R3, RZ, RZ, 0x0 ;  /* 0x00000000ff037424 */ /* 0x000fe400078e00ff */
[----:B------:R-:W-:Y:S02]  /*0270*/  IMAD.MOV.U32 R0, RZ, RZ, R6 ;  /* 0x000000ffff007224 */ /* 0x000fe400078e0006 */
[----:B------:R-:W-:Y:S05]  /*0280*/  RET.REL.NODEC R2 `(_Z17computeFactorialsPjjPy) ;  /* 0xfffffffc025c7950 */ /* 0x000fea0003c3ffff */
.L_x_35:
        /* <DEDUP_REMOVED lines=15> */
.L_x_72:


//--------------------- .text._Z26filterDivisibleByStieltjesPyjPdPbj --------------------------
	.section	.text._Z26filterDivisibleByStieltjesPyjPdPbj,"ax",@progbits
	.align	128
        .global         _Z26filterDivisibleByStieltjesPyjPdPbj
        .type           _Z26filterDivisibleByStieltjesPyjPdPbj,@function
        .size           _Z26filterDivisibleByStieltjesPyjPdPbj,(.L_x_73 - _Z26filterDivisibleByStieltjesPyjPdPbj)
        .other          _Z26filterDivisibleByStieltjesPyjPdPbj,@"STO_CUDA_ENTRY STV_DEFAULT"
_Z26filterDivisibleByStieltjesPyjPdPbj:
.text._Z26filterDivisibleByStieltjesPyjPdPbj:
        /* <DEDUP_REMOVED lines=8> */
[----:B------:R-:W0:Y:S01]  /*0080*/  LDCU UR6, c[0x0][0x3a0] ;  /* 0x00007400ff0677ac */ /* 0x000e220008000800 */
[----:B------:R-:W-:Y:S01]  /*0090*/  PRMT R6, RZ, 0x7610, R6 ;  /* 0x00007610ff067816 */ /* 0x000fe20000000006 */
[----:B------:R-:W1:Y:S01]  /*00a0*/  LDCU.64 UR4, c[0x0][0x358] ;  /* 0x00006b00ff0477ac */ /* 0x000e620008000a00 */
[----:B0-----:R-:W-:-:S09]  /*00b0*/  UISETP.NE.AND UP0, UPT, UR6, URZ, UPT ;  /* 0x000000ff0600728c */ /* 0x001fd2000bf05270 */
[----:B-1----:R-:W-:Y:S05]  /*00c0*/  BRA.U !UP0, `(.L_x_36) ;  /* 0x0000000108c07547 */ /* 0x002fea000b800000 */
[----:B------:R-:W0:Y:S01]  /*00d0*/  LDC.64 R2, c[0x0][0x380] ;  /* 0x0000e000ff027b82 */ /* 0x000e220000000a00 */
[----:B------:R-:W1:Y:S07]  /*00e0*/  LDCU UR8, c[0x0][0x3a0] ;  /* 0x00007400ff0877ac */ /* 0x000e6e0008000800 */
[----:B------:R-:W2:Y:S01]  /*00f0*/  LDC.64 R4, c[0x0][0x390] ;  /* 0x0000e400ff047b82 */ /* 0x000ea20000000a00 */
[----:B0-----:R-:W-:-:S06]  /*0100*/  IMAD.WIDE.U32 R2, R0, 0x8, R2 ;  /* 0x0000000800027825 */ /* 0x001fcc00078e0002 */
[----:B------:R-:W5:Y:S01]  /*0110*/  LDG.E.64 R2, desc[UR4][R2.64] ;  /* 0x0000000402027981 */ /* 0x000f62000c1e1b00 */
[----:B------:R-:W-:Y:S01]  /*0120*/  BSSY.RECONVERGENT B0, `(.L_x_36) ;  /* 0x000002a000007945 */ /* 0x000fe20003800200 */
[----:B-12---:R-:W-:-:S07]  /*0130*/  IMAD.MOV.U32 R7, RZ, RZ, RZ ;  /* 0x000000ffff077224 */ /* 0x006fce00078e00ff */
.L_x_41:
[----:B------:R-:W-:-:S06]  /*0140*/  IMAD.WIDE.U32 R10, R7, 0x8, R4 ;  /* 0x00000008070a7825 */ /* 0x000fcc00078e0004 */
[----:B------:R-:W2:Y:S01]  /*0150*/  LDG.E.64 R10, desc[UR4][R10.64] ;  /* 0x000000040a0a7981 */ /* 0x000ea2000c1e1b00 */
[----:B------:R-:W-:Y:S01]  /*0160*/  BSSY.RECONVERGENT B1, `(.L_x_37) ;  /* 0x000001f000017945 */ /* 0x000fe20003800200 */
[----:B--2---:R-:W-:-:S06]  /*0170*/  DMUL R12, R10, 1.00000000000000000000e+09 ;  /* 0x41cdcd650a0c7828 */ /* 0x004fcc0000000000 */
[----:B------:R-:W0:Y:S02]  /*0180*/  F2I.F64.TRUNC R6, R12 ;  /* 0x0000000c00067311 */ /* 0x000e24000030d100 */
[----:B0-----:R-:W-:-:S04]  /*0190*/  SHF.R.S32.HI R9, RZ, 0x1f, R6 ;  /* 0x0000001fff097819 */ /* 0x001fc80000011406 */
[----:B-----5:R-:W-:-:S04]  /*01a0*/  LOP3.LUT R8, R3, R9, RZ, 0xfc, !PT ;  /* 0x0000000903087212 */ /* 0x020fc800078efcff */
[----:B------:R-:W-:-:S13]  /*01b0*/  ISETP.NE.U32.AND P0, PT, R8, RZ, PT ;  /* 0x000000ff0800720c */ /* 0x000fda0003f05070 */
[----:B------:R-:W-:Y:S05]  /*01c0*/  @P0 BRA `(.L_x_38) ;  /* 0x0000000000500947 */ /* 0x000fea0003800000 */
[----:B------:R-:W0:Y:S01]  /*01d0*/  I2F.U32.RP R10, R6 ;  /* 0x00000006000a7306 */ /* 0x000e220000209000 */
[----:B------:R-:W-:Y:S02]  /*01e0*/  IADD3 R11, PT, PT, RZ, -R6, RZ ;  /* 0x80000006ff0b7210 */ /* 0x000fe40007ffe0ff */
[----:B------:R-:W-:-:S05]  /*01f0*/  ISETP.NE.U32.AND P1, PT, R6, RZ, PT ;  /* 0x000000ff0600720c */ /* 0x000fca0003f25070 */
[----:B0-----:R-:W0:Y:S02]  /*0200*/  MUFU.RCP R10, R10 ;  /* 0x0000000a000a7308 */ /* 0x001e240000001000 */
[----:B0-----:R-:W-:-:S06]  /*0210*/  VIADD R8, R10, 0xffffffe ;  /* 0x0ffffffe0a087836 */ /* 0x001fcc0000000000 */
[----:B------:R0:W1:Y:S02]  /*0220*/  F2I.FTZ.U32.TRUNC.NTZ R9, R8 ;  /* 0x0000000800097305 */ /* 0x000064000021f000 */
[----:B0-----:R-:W-:Y:S02]  /*0230*/  IMAD.MOV.U32 R8, RZ, RZ, RZ ;  /* 0x000000ffff087224 */ /* 0x001fe400078e00ff */
[----:B-1----:R-:W-:-:S04]  /*0240*/  IMAD R11, R11, R9, RZ ;  /* 0x000000090b0b7224 */ /* 0x002fc800078e02ff */
[----:B------:R-:W-:-:S06]  /*0250*/  IMAD.HI.U32 R9, R9, R11, R8 ;  /* 0x0000000b09097227 */ /* 0x000fcc00078e0008 */
[----:B------:R-:W-:-:S04]  /*0260*/  IMAD.HI.U32 R9, R9, R2, RZ ;  /* 0x0000000209097227 */ /* 0x000fc800078e00ff */
[----:B------:R-:W-:-:S04]  /*0270*/  IMAD.MOV R9, RZ, RZ, -R9 ;  /* 0x000000ffff097224 */ /* 0x000fc800078e0a09 */
[----:B------:R-:W-:-:S05]  /*0280*/  IMAD R9, R6, R9, R2 ;  /* 0x0000000906097224 */ /* 0x000fca00078e0202 */
[----:B------:R-:W-:-:S13]  /*0290*/  ISETP.GE.U32.AND P0, PT, R9, R6, PT ;  /* 0x000000060900720c */ /* 0x000fda0003f06070 */
[----:B------:R-:W-:-:S04]  /*02a0*/  @P0 IADD3 R9, PT, PT, -R6, R9, RZ ;  /* 0x0000000906090210 */ /* 0x000fc80007ffe1ff */
[----:B------:R-:W-:-:S13]  /*02b0*/  ISETP.GE.U32.AND P0, PT, R9, R6, PT ;  /* 0x000000060900720c */ /* 0x000fda0003f06070 */
[----:B------:R-:W-:Y:S01]  /*02c0*/  @P0 IMAD.IADD R9, R9, 0x1, -R6 ;  /* 0x0000000109090824 */ /* 0x000fe200078e0a06 */
[----:B------:R-:W-:-:S04]  /*02d0*/  @!P1 LOP3.LUT R9, RZ, R6, RZ, 0x33, !PT ;  /* 0x00000006ff099212 */ /* 0x000fc800078e33ff */
[----:B------:R-:W-:-:S04]  /*02e0*/  ISETP.NE.U32.AND P0, PT, R9, RZ, PT ;  /* 0x000000ff0900720c */ /* 0x000fc80003f05070 */
[----:B------:R-:W-:Y:S01]  /*02f0*/  ISETP.NE.AND.EX P0, PT, RZ, RZ, PT, P0 ;  /* 0x000000ffff00720c */ /* 0x000fe20003f05300 */
[----:B------:R-:W-:-:S12]  /*0300*/  BRA `(.L_x_39) ;  /* 0x0000000000107947 */ /* 0x000fd80003800000 */
.L_x_38:
[----:B------:R-:W-:-:S07]  /*0310*/  MOV R8, 0x330 ;  /* 0x0000033000087802 */ /* 0x000fce0000000f00 */
[----:B------:R-:W-:Y:S05]  /*0320*/  CALL.REL.NOINC `($__internal_4_$__cuda_sm20_rem_u64) ;  /* 0x00000000003c7944 */ /* 0x000fea0003c00000 */
[----:B------:R-:W-:-:S04]  /*0330*/  ISETP.NE.U32.AND P0, PT, R6, RZ, PT ;  /* 0x000000ff0600720c */ /* 0x000fc80003f05070 */
[----:B------:R-:W-:-:S13]  /*0340*/  ISETP.NE.AND.EX P0, PT, R10, RZ, PT, P0 ;  /* 0x000000ff0a00720c */ /* 0x000fda0003f05300 */
.L_x_39:
[----:B------:R-:W-:Y:S05]  /*0350*/  BSYNC.RECONVERGENT B1 ;  /* 0x0000000000017941 */ /* 0x000fea0003800200 */
.L_x_37:
[----:B------:R-:W-:Y:S01]  /*0360*/  IMAD.MOV.U32 R6, RZ, RZ, 0x1 ;  /* 0x00000001ff067424 */ /* 0x000fe200078e00ff */
[----:B------:R-:W-:Y:S06]  /*0370*/  @!P0 BRA `(.L_x_40) ;  /* 0x0000000000108947 */ /* 0x000fec0003800000 */
[----:B------:R-:W-:-:S04]  /*0380*/  IADD3 R7, PT, PT, R7, 0x1, RZ ;  /* 0x0000000107077810 */ /* 0x000fc80007ffe0ff */
[----:B------:R-:W-:-:S13]  /*0390*/  ISETP.NE.AND P0, PT, R7, UR8, PT ;  /* 0x0000000807007c0c */ /* 0x000fda000bf05270 */
[----:B------:R-:W-:Y:S05]  /*03a0*/  @P0 BRA `(.L_x_41) ;  /* 0xfffffffc00640947 */ /* 0x000fea000383ffff */
[----:B------:R-:W-:-:S07]  /*03b0*/  PRMT R6, RZ, 0x7610, R6 ;  /* 0x00007610ff067816 */ /* 0x000fce0000000006 */
.L_x_40:
[----:B------:R-:W-:Y:S05]  /*03c0*/  BSYNC.RECONVERGENT B0 ;  /* 0x0000000000007941 */ /* 0x000fea0003800200 */
.L_x_36:
[----:B------:R-:W0:Y:S02]  /*03d0*/  LDCU.64 UR6, c[0x0][0x398] ;  /* 0x00007300ff0677ac */ /* 0x000e240008000a00 */
[----:B0-----:R-:W-:-:S05]  /*03e0*/  IADD3 R2, P0, PT, R0, UR6, RZ ;  /* 0x0000000600027c10 */ /* 0x001fca000ff1e0ff */
[----:B------:R-:W-:-:S05]  /*03f0*/  IMAD.X R3, RZ, RZ, UR7, P0 ;  /* 0x00000007ff037e24 */ /* 0x000fca00080e06ff */
[----:B------:R-:W-:Y:S01]  /*0400*/  STG.E.U8 desc[UR4][R2.64], R6 ;  /* 0x0000000602007986 */ /* 0x000fe2000c101104 */
[----:B------:R-:W-:Y:S05]  /*0410*/  EXIT ;  /* 0x000000000000794d */ /* 0x000fea0003800000 */
        .weak           $__internal_4_$__cuda_sm20_rem_u64
        .type           $__internal_4_$__cuda_sm20_rem_u64,@function
        .size           $__internal_4_$__cuda_sm20_rem_u64,(.L_x_73 - $__internal_4_$__cuda_sm20_rem_u64)
$__internal_4_$__cuda_sm20_rem_u64:
[----:B------:R-:W-:Y:S01]  /*0420*/  IMAD.MOV.U32 R14, RZ, RZ, R6 ;  /* 0x000000ffff0e7224 */ /* 0x000fe200078e0006 */
[----:B------:R-:W-:-:S05]  /*0430*/  MOV R15, R9 ;  /* 0x00000009000f7202 */ /* 0x000fca0000000f00 */
[----:B------:R-:W0:Y:S08]  /*0440*/  I2F.U64.RP R14, R14 ;  /* 0x0000000e000e7312 */ /* 0x000e300000309000 */
[----:B0-----:R-:W0:Y:S02]  /*0450*/  MUFU.RCP R10, R14 ;  /* 0x0000000e000a7308 */ /* 0x001e240000001000 */
[----:B0-----:R-:W-:-:S06]  /*0460*/  VIADD R10, R10, 0x1ffffffe ;  /* 0x1ffffffe0a0a7836 */ /* 0x001fcc0000000000 */
[----:B------:R-:W0:Y:S02]  /*0470*/  F2I.U64.TRUNC R10, R10 ;  /* 0x0000000a000a7311 */ /* 0x000e24000020d800 */
[----:B0-----:R-:W-:-:S04]  /*0480*/  IMAD.WIDE.U32 R12, R10, R6, RZ ;  /* 0x000000060a0c7225 */ /* 0x001fc800078e00ff */
[----:B------:R-:W-:Y:S01]  /*0490*/  IMAD R13, R10, R9, R13 ;  /* 0x000000090a0d7224 */ /* 0x000fe200078e020d */
[----:B------:R-:W-:-:S03]  /*04a0*/  IADD3 R17, P0, PT, RZ, -R12, RZ ;  /* 0x8000000cff117210 */ /* 0x000fc60007f1e0ff */
[----:B------:R-:W-:Y:S02]  /*04b0*/  IMAD R13, R11, R6, R13 ;  /* 0x000000060b0d7224 */ /* 0x000fe400078e020d */
[----:B------:R-:W-:-:S04]  /*04c0*/  IMAD.HI.U32 R12, R10, R17, RZ ;  /* 0x000000110a0c7227 */ /* 0x000fc800078e00ff */
[----:B------:R-:W-:Y:S01]  /*04d0*/  IMAD.X R19, RZ, RZ, ~R13, P0 ;  /* 0x000000ffff137224 */ /* 0x000fe200000e0e0d */
[----:B------:R-:W-:-:S03]  /*04e0*/  MOV R13, R10 ;  /* 0x0000000a000d7202 */ /* 0x000fc60000000f00 */
[-C--:B------:R-:W-:Y:S02]  /*04f0*/  IMAD R15, R11, R19.reuse, RZ ;  /* 0x000000130b0f7224 */ /* 0x080fe400078e02ff */
[----:B------:R-:W-:-:S04]  /*0500*/  IMAD.WIDE.U32 R12, P0, R10, R19, R12 ;  /* 0x000000130a0c7225 */ /* 0x000fc8000780000c */
[----:B------:R-:W-:-:S04]  /*0510*/  IMAD.HI.U32 R19, R11, R19, RZ ;  /* 0x000000130b137227 */ /* 0x000fc800078e00ff */
[----:B------:R-:W-:-:S05]  /*0520*/  IMAD.HI.U32 R12, P1, R11, R17, R12 ;  /* 0x000000110b0c7227 */ /* 0x000fca000782000c */
[----:B------:R-:W-:Y:S01]  /*0530*/  IADD3 R13, P2, PT, R15, R12, RZ ;  /* 0x0000000c0f0d7210 */ /* 0x000fe20007f5e0ff */
[----:B------:R-:W-:-:S04]  /*0540*/  IMAD.X R12, R19, 0x1, R11, P0 ;  /* 0x00000001130c7824 */ /* 0x000fc800000e060b */
[----:B------:R-:W-:Y:S01]  /*0550*/  IMAD.WIDE.U32 R10, R13, R6, RZ ;  /* 0x000000060d0a7225 */ /* 0x000fe200078e00ff */
[----:B------:R-:W-:-:S03]  /*0560*/  IADD3.X R15, PT, PT, RZ, RZ, R12, P2, P1 ;  /* 0x000000ffff0f7210 */ /* 0x000fc600017e240c */
[----:B------:R-:W-:Y:S01]  /*0570*/  IMAD R11, R13, R9, R11 ;  /* 0x000000090d0b7224 */ /* 0x000fe200078e020b */
[----:B------:R-:W-:-:S03]  /*0580*/  IADD3 R17, P0, PT, RZ, -R10, RZ ;  /* 0x8000000aff117210 */ /* 0x000fc60007f1e0ff */
[----:B------:R-:W-:Y:S02]  /*0590*/  IMAD R11, R15, R6, R11 ;  /* 0x000000060f0b7224 */ /* 0x000fe400078e020b */
[----:B------:R-:W-:-:S03]  /*05a0*/  IMAD.HI.U32 R12, R13, R17, RZ ;  /* 0x000000110d0c7227 */ /* 0x000fc600078e00ff */
[----:B------:R-:W-:Y:S01]  /*05b0*/  IADD3.X R10, PT, PT, RZ, ~R11, RZ, P0, !PT ;  /* 0x8000000bff0a7210 */ /* 0x000fe200007fe4ff */
[----:B------:R-:W-:-:S04]  /*05c0*/  HFMA2 R11, -RZ, RZ, 0, 0 ;  /* 0x00000000ff0b7431 */ /* 0x000fc800000001ff */
        /* <DEDUP_REMOVED lines=14> */
[----:B------:R-:W-:-:S03]  /*06b0*/  IMAD.WIDE.U32 R10, R13, R6, RZ ;  /* 0x000000060d0a7225 */ /* 0x000fc600078e00ff */
[----:B------:R-:W-:Y:S01]  /*06c0*/  IADD3.X R15, PT, PT, RZ, R12, RZ, P1, !PT ;  /* 0x0000000cff0f7210 */ /* 0x000fe20000ffe4ff */
[----:B------:R-:W-:Y:S01]  /*06d0*/  IMAD R13, R13, R9, R11 ;  /* 0x000000090d0d7224 */ /* 0x000fe200078e020b */
[----:B------:R-:W-:-:S03]  /*06e0*/  IADD3 R11, P1, PT, -R10, R2, RZ ;  /* 0x000000020a0b7210 */ /* 0x000fc60007f3e1ff */
[-C--:B------:R-:W-:Y:S01]  /*06f0*/  IMAD R10, R15, R6.reuse, R13 ;  /* 0x000000060f0a7224 */ /* 0x080fe200078e020d */
[----:B------:R-:W-:-:S03]  /*0700*/  ISETP.GE.U32.AND P0, PT, R11, R6, PT ;  /* 0x000000060b00720c */ /* 0x000fc60003f06070 */
[----:B------:R-:W-:Y:S01]  /*0710*/  IMAD.X R10, R3, 0x1, ~R10, P1 ;  /* 0x00000001030a7824 */ /* 0x000fe200008e0e0a */
[----:B------:R-:W-:-:S04]  /*0720*/  IADD3 R13, P1, PT, -R6, R11, RZ ;  /* 0x0000000b060d7210 */ /* 0x000fc80007f3e1ff */
[----:B------:R-:W-:Y:S02]  /*0730*/  ISETP.GE.U32.AND.EX P0, PT, R10, R9, PT, P0 ;  /* 0x000000090a00720c */ /* 0x000fe40003f06100 */
[-C--:B------:R-:W-:Y:S02]  /*0740*/  IADD3.X R12, PT, PT, ~R9, R10.reuse, RZ, P1, !PT ;  /* 0x0000000a090c7210 */ /* 0x080fe40000ffe5ff */
[----:B------:R-:W-:Y:S02]  /*0750*/  SEL R13, R13, R11, P0 ;  /* 0x0000000b0d0d7207 */ /* 0x000fe40000000000 */
[----:B------:R-:W-:Y:S02]  /*0760*/  SEL R12, R12, R10, P0 ;  /* 0x0000000a0c0c7207 */ /* 0x000fe40000000000 */
[----:B------:R-:W-:Y:S02]  /*0770*/  IADD3 R10, P2, PT, -R6, R13, RZ ;  /* 0x0000000d060a7210 */ /* 0x000fe40007f5e1ff */
[----:B------:R-:W-:-:S02]  /*0780*/  ISETP.GE.U32.AND P0, PT, R13, R6, PT ;  /* 0x000000060d00720c */ /* 0x000fc40003f06070 */
[----:B------:R-:W-:Y:S01]  /*0790*/  ISETP.NE.U32.AND P1, PT, R6, RZ, PT ;  /* 0x000000ff0600720c */ /* 0x000fe20003f25070 */
[C---:B------:R-:W-:Y:S01]  /*07a0*/  IMAD.X R11, R12.reuse, 0x1, ~R9, P2 ;  /* 0x000000010c0b7824 */ /* 0x040fe200010e0e09 */
[----:B------:R-:W-:Y:S02]  /*07b0*/  ISETP.GE.U32.AND.EX P0, PT, R12, R9, PT, P0 ;  /* 0x000000090c00720c */ /* 0x000fe40003f06100 */
[----:B------:R-:W-:Y:S02]  /*07c0*/  ISETP.NE.AND.EX P1, PT, R9, RZ, PT, P1 ;  /* 0x000000ff0900720c */ /* 0x000fe40003f25310 */
[----:B------:R-:W-:Y:S02]  /*07d0*/  MOV R9, 0x0 ;  /* 0x0000000000097802 */ /* 0x000fe40000000f00 */
[----:B------:R-:W-:Y:S02]  /*07e0*/  SEL R6, R10, R13, P0 ;  /* 0x0000000d0a067207 */ /* 0x000fe40000000000 */
[----:B------:R-:W-:-:S02]  /*07f0*/  SEL R10, R11, R12, P0 ;  /* 0x0000000c0b0a7207 */ /* 0x000fc40000000000 */
[----:B------:R-:W-:Y:S02]  /*0800*/  SEL R6, R6, 0xffffffff, P1 ;  /* 0xffffffff06067807 */ /* 0x000fe40000800000 */
[----:B------:R-:W-:Y:S01]  /*0810*/  SEL R10, R10, 0xffffffff, P1 ;  /* 0xffffffff0a0a7807 */ /* 0x000fe20000800000 */
[----:B------:R-:W-:Y:S06]  /*0820*/  RET.REL.NODEC R8 `(_Z26filterDivisibleByStieltjesPyjPdPbj) ;  /* 0xfffffff408f47950 */ /* 0x000fec0003c3ffff */
.L_x_42:
        /* <DEDUP_REMOVED lines=13> */
.L_x_73:


//--------------------- .text._Z20computeStieltjesDiffPdj --------------------------
	.section	.text._Z20computeStieltjesDiffPdj,"ax",@progbits
	.align	128
        .global         _Z20computeStieltjesDiffPdj
        .type           _Z20computeStieltjesDiffPdj,@function
        .size           _Z20computeStieltjesDiffPdj,(.L_x_74 - _Z20computeStieltjesDiffPdj)
        .other          _Z20computeStieltjesDiffPdj,@"STO_CUDA_ENTRY STV_DEFAULT"
_Z20computeStieltjesDiffPdj:
.text._Z20computeStieltjesDiffPdj:
        /* <DEDUP_REMOVED lines=8> */
[----:B------:R-:W-:Y:S01]  /*0080*/  ISETP.NE.AND P0, PT, R0, RZ, PT ;  /* 0x000000ff0000720c */ /* 0x000fe20003f05270 */
[----:B------:R-:W-:Y:S01]  /*0090*/  BSSY.RECONVERGENT B0, `(.L_x_43) ;  /* 0x000001b000007945 */ /* 0x000fe20003800200 */
[----:B------:R-:W-:Y:S02]  /*00a0*/  IMAD.MOV.U32 R2, RZ, RZ, 0x0 ;  /* 0x00000000ff027424 */ /* 0x000fe400078e00ff */
[----:B------:R-:W-:-:S09]  /*00b0*/  IMAD.MOV.U32 R3, RZ, RZ, 0x3ff00000 ;  /* 0x3ff00000ff037424 */ /* 0x000fd200078e00ff */
[----:B------:R-:W-:Y:S05]  /*00c0*/  @!P0 BRA `(.L_x_44) ;  /* 0x00000000005c8947 */ /* 0x000fea0003800000 */
[----:B------:R-:W-:Y:S01]  /*00d0*/  IMAD R2, R0, R0, RZ ;  /* 0x0000000000027224 */ /* 0x000fe200078e02ff */
[----:B------:R-:W-:Y:S05]  /*00e0*/  BSSY.RECONVERGENT B1, `(.L_x_45) ;  /* 0x0000013000017945 */ /* 0x000fea0003800200 */
[----:B------:R-:W0:Y:S08]  /*00f0*/  I2F.F64.U32 R2, R2 ;  /* 0x0000000200027312 */ /* 0x000e300000201800 */
[----:B0-----:R-:W0:Y:S01]  /*0100*/  MUFU.RCP64H R5, R3 ;  /* 0x0000000300057308 */ /* 0x001e220000001800 */
[----:B------:R-:W-:-:S05]  /*0110*/  VIADD R4, R3, 0x300402 ;  /* 0x0030040203047836 */ /* 0x000fca0000000000 */
[----:B------:R-:W-:Y:S01]  /*0120*/  FSETP.GEU.AND P0, PT, |R4|, 5.8789094863358348022e-39, PT ;  /* 0x004004020400780b */ /* 0x000fe20003f0e200 */
[----:B0-----:R-:W-:-:S08]  /*0130*/  DFMA R6, -R2, R4, 1 ;  /* 0x3ff000000206742b */ /* 0x001fd00000000104 */
[----:B------:R-:W-:-:S08]  /*0140*/  DFMA R6, R6, R6, R6 ;  /* 0x000000060606722b */ /* 0x000fd00000000006 */
[----:B------:R-:W-:-:S08]  /*0150*/  DFMA R6, R4, R6, R4 ;  /* 0x000000060406722b */ /* 0x000fd00000000004 */
[----:B------:R-:W-:-:S08]  /*0160*/  DFMA R8, -R2, R6, 1 ;  /* 0x3ff000000208742b */ /* 0x000fd00000000106 */
[----:B------:R-:W-:Y:S01]  /*0170*/  DFMA R6, R6, R8, R6 ;  /* 0x000000080606722b */ /* 0x000fe20000000006 */
[----:B------:R-:W-:Y:S10]  /*0180*/  @P0 BRA `(.L_x_46) ;  /* 0x0000000000200947 */ /* 0x000ff40003800000 */
[----:B------:R-:W-:Y:S01]  /*0190*/  LOP3.LUT R4, R3, 0x7fffffff, RZ, 0xc0, !PT ;  /* 0x7fffffff03047812 */ /* 0x000fe200078ec0ff */
[----:B------:R-:W-:Y:S01]  /*01a0*/  IMAD.MOV.U32 R5, RZ, RZ, R3 ;  /* 0x000000ffff057224 */ /* 0x000fe200078e0003 */
[----:B------:R-:W-:-:S03]  /*01b0*/  MOV R8, R2 ;  /* 0x0000000200087202 */ /* 0x000fc60000000f00 */
[----:B------:R-:W-:Y:S01]  /*01c0*/  VIADD R10, R4, 0xfff00000 ;  /* 0xfff00000040a7836 */ /* 0x000fe20000000000 */
[----:B------:R-:W-:-:S07]  /*01d0*/  MOV R4, 0x1f0 ;  /* 0x000001f000047802 */ /* 0x000fce0000000f00 */
[----:B------:R-:W-:Y:S05]  /*01e0*/  CALL.REL.NOINC `($__internal_5_$__cuda_sm20_dblrcp_rn_slowpath_v3) ;  /* 0x00000000007c7944 */ /* 0x000fea0003c00000 */
[----:B------:R-:W-:Y:S01]  /*01f0*/  MOV R6, R8 ;  /* 0x0000000800067202 */ /* 0x000fe20000000f00 */
[----:B------:R-:W-:-:S07]  /*0200*/  IMAD.MOV.U32 R7, RZ, RZ, R9 ;  /* 0x000000ffff077224 */ /* 0x000fce00078e0009 */
.L_x_46:
[----:B------:R-:W-:Y:S05]  /*0210*/  BSYNC.RECONVERGENT B1 ;  /* 0x0000000000017941 */ /* 0x000fea0003800200 */
.L_x_45:
[----:B------:R-:W-:Y:S01]  /*0220*/  IMAD.MOV.U32 R2, RZ, RZ, R6 ;  /* 0x000000ffff027224 */ /* 0x000fe200078e0006 */
[----:B------:R-:W-:-:S07]  /*0230*/  MOV R3, R7 ;  /* 0x0000000700037202 */ /* 0x000fce0000000f00 */
.L_x_44:
[----:B------:R-:W-:Y:S05]  /*0240*/  BSYNC.RECONVERGENT B0 ;  /* 0x0000000000007941 */ /* 0x000fea0003800200 */
.L_x_43:
[C---:B------:R-:W-:Y:S01]  /*0250*/  IMAD R5, R0.reuse, R0, R0 ;  /* 0x0000000000057224 */ /* 0x040fe200078e0200 */
[----:B------:R-:W0:Y:S01]  /*0260*/  LDCU.64 UR4, c[0x0][0x358] ;  /* 0x00006b00ff0477ac */ /* 0x000e220008000a00 */
[----:B------:R-:W-:Y:S03]  /*0270*/  BSSY.RECONVERGENT B0, `(.L_x_47) ;  /* 0x0000011000007945 */ /* 0x000fe60003800200 */
[----:B------:R-:W-:-:S06]  /*0280*/  IADD3 R5, PT, PT, R0, 0x1, R5 ;  /* 0x0000000100057810 */ /* 0x000fcc0007ffe005 */
[----:B------:R-:W1:Y:S08]  /*0290*/  I2F.F64.U32 R4, R5 ;  /* 0x0000000500047312 */ /* 0x000e700000201800 */
[----:B-1----:R-:W1:Y:S01]  /*02a0*/  MUFU.RCP64H R7, R5 ;  /* 0x0000000500077308 */ /* 0x002e620000001800 */
[----:B------:R-:W-:-:S05]  /*02b0*/  VIADD R6, R5, 0x300402 ;  /* 0x0030040205067836 */ /* 0x000fca0000000000 */
[----:B------:R-:W-:Y:S01]  /*02c0*/  FSETP.GEU.AND P0, PT, |R6|, 5.8789094863358348022e-39, PT ;  /* 0x004004020600780b */ /* 0x000fe20003f0e200 */
[----:B-1----:R-:W-:-:S08]  /*02d0*/  DFMA R8, -R4, R6, 1 ;  /* 0x3ff000000408742b */ /* 0x002fd00000000106 */
[----:B------:R-:W-:-:S08]  /*02e0*/  DFMA R8, R8, R8, R8 ;  /* 0x000000080808722b */ /* 0x000fd00000000008 */
[----:B------:R-:W-:-:S08]  /*02f0*/  DFMA R8, R6, R8, R6 ;  /* 0x000000080608722b */ /* 0x000fd00000000006 */
[----:B------:R-:W-:-:S08]  /*0300*/  DFMA R10, -R4, R8, 1 ;  /* 0x3ff00000040a742b */ /* 0x000fd00000000108 */
[----:B------:R-:W-:Y:S01]  /*0310*/  DFMA R8, R8, R10, R8 ;  /* 0x0000000a0808722b */ /* 0x000fe20000000008 */
[----:B0-----:R-:W-:Y:S10]  /*0320*/  @P0 BRA `(.L_x_48) ;  /* 0x0000000000140947 */ /* 0x001ff40003800000 */
[----:B------:R-:W-:Y:S01]  /*0330*/  LOP3.LUT R6, R5, 0x7fffffff, RZ, 0xc0, !PT ;  /* 0x7fffffff05067812 */ /* 0x000fe200078ec0ff */
[----:B------:R-:W-:Y:S01]  /*0340*/  IMAD.MOV.U32 R8, RZ, RZ, R4 ;  /* 0x000000ffff087224 */ /* 0x000fe200078e0004 */
[----:B------:R-:W-:Y:S02]  /*0350*/  MOV R4, 0x380 ;  /* 0x0000038000047802 */ /* 0x000fe40000000f00 */
[----:B------:R-:W-:-:S07]  /*0360*/  IADD3 R10, PT, PT, R6, -0x100000, RZ ;  /* 0xfff00000060a7810 */ /* 0x000fce0007ffe0ff */
[----:B------:R-:W-:Y:S05]  /*0370*/  CALL.REL.NOINC `($__internal_5_$__cuda_sm20_dblrcp_rn_slowpath_v3) ;  /* 0x0000000000187944 */ /* 0x000fea0003c00000 */
.L_x_48:
[----:B------:R-:W-:Y:S05]  /*0380*/  BSYNC.RECONVERGENT B0 ;  /* 0x0000000000007941 */ /* 0x000fea0003800200 */
.L_x_47:
[----:B------:R-:W0:Y:S01]  /*0390*/  LDC.64 R4, c[0x0][0x380] ;  /* 0x0000e000ff047b82 */ /* 0x000e220000000a00 */
[----:B------:R-:W-:Y:S01]  /*03a0*/  DADD R2, -R8, R2 ;  /* 0x0000000008027229 */ /* 0x000fe20000000102 */
[----:B0-----:R-:W-:-:S06]  /*03b0*/  IMAD.WIDE.U32 R4, R0, 0x8, R4 ;  /* 0x0000000800047825 */ /* 0x001fcc00078e0004 */
[----:B------:R-:W-:Y:S01]  /*03c0*/  STG.E.64 desc[UR4][R4.64], R2 ;  /* 0x0000000204007986 */ /* 0x000fe2000c101b04 */
[----:B------:R-:W-:Y:S05]  /*03d0*/  EXIT ;  /* 0x000000000000794d */ /* 0x000fea0003800000 */
        .weak           $__internal_5_$__cuda_sm20_dblrcp_rn_slowpath_v3
        .type           $__internal_5_$__cuda_sm20_dblrcp_rn_slowpath_v3,@function
        .size           $__internal_5_$__cuda_sm20_dblrcp_rn_slowpath_v3,(.L_x_74 - $__internal_5_$__cuda_sm20_dblrcp_rn_slowpath_v3)
$__internal_5_$__cuda_sm20_dblrcp_rn_slowpath_v3:
[----:B------:R-:W-:Y:S01]  /*03e0*/  IMAD.MOV.U32 R6, RZ, RZ, R8 ;  /* 0x000000ffff067224 */ /* 0x000fe200078e0008 */
[----:B------:R-:W-:Y:S01]  /*03f0*/  BSSY.RECONVERGENT B2, `(.L_x_49) ;  /* 0x0000025000027945 */ /* 0x000fe20003800200 */
[----:B------:R-:W-:-:S06]  /*0400*/  IMAD.MOV.U32 R7, RZ, RZ, R5 ;  /* 0x000000ffff077224 */ /* 0x000fcc00078e0005 */
[----:B------:R-:W-:-:S14]  /*0410*/  DSETP.GTU.AND P0, PT, |R6|, +INF , PT ;  /* 0x7ff000000600742a */ /* 0x000fdc0003f0c200 */
[----:B------:R-:W-:Y:S05]  /*0420*/  @P0 BRA `(.L_x_50) ;  /* 0x00000000007c0947 */ /* 0x000fea0003800000 */
[----:B------:R-:W-:-:S04]  /*0430*/  LOP3.LUT R11, R5, 0x7fffffff, RZ, 0xc0, !PT ;  /* 0x7fffffff050b7812 */ /* 0x000fc800078ec0ff */
[----:B------:R-:W-:-:S04]  /*0440*/  IADD3 R5, PT, PT, R11, -0x1, RZ ;  /* 0xffffffff0b057810 */ /* 0x000fc80007ffe0ff */
[----:B------:R-:W-:-:S13]  /*0450*/  ISETP.GE.U32.AND P0, PT, R5, 0x7fefffff, PT ;  /* 0x7fefffff0500780c */ /* 0x000fda0003f06070 */
[----:B------:R-:W-:Y:S01]  /*0460*/  @P0 LOP3.LUT R9, R7, 0x7ff00000, RZ, 0x3c, !PT ;  /* 0x7ff0000007090812 */ /* 0x000fe200078e3cff */
[----:B------:R-:W-:Y:S01]  /*0470*/  @P0 IMAD.MOV.U32 R8, RZ, RZ, RZ ;  /* 0x000000ffff080224 */ /* 0x000fe200078e00ff */
[----:B------:R-:W-:Y:S06]  /*0480*/  @P0 BRA `(.L_x_51) ;  /* 0x00000000006c0947 */ /* 0x000fec0003800000 */
[----:B------:R-:W-:-:S13]  /*0490*/  ISETP.GE.U32.AND P0, PT, R11, 0x1000001, PT ;  /* 0x010000010b00780c */ /* 0x000fda0003f06070 */
[----:B------:R-:W-:Y:S05]  /*04a0*/  @!P0 BRA `(.L_x_52) ;  /* 0x0000000000348947 */ /* 0x000fea0003800000 */
[----:B------:R-:W-:Y:S01]  /*04b0*/  VIADD R9, R7, 0xc0200000 ;  /* 0xc020000007097836 */ /* 0x000fe20000000000 */
[----:B------:R-:W-:-:S03]  /*04c0*/  MOV R8, R6 ;  /* 0x0000000600087202 */ /* 0x000fc60000000f00 */
[----:B------:R-:W0:Y:S03]  /*04d0*/  MUFU.RCP64H R11, R9 ;  /* 0x00000009000b7308 */ /* 0x000e260000001800 */
[----:B0-----:R-:W-:-:S08]  /*04e0*/  DFMA R12, -R8, R10, 1 ;  /* 0x3ff00000080c742b */ /* 0x001fd0000000010a */
[----:B------:R-:W-:-:S08]  /*04f0*/  DFMA R12, R12, R12, R12 ;  /* 0x0000000c0c0c722b */ /* 0x000fd0000000000c */
[----:B------:R-:W-:-:S08]  /*0500*/  DFMA R12, R10, R12, R10 ;  /* 0x0000000c0a0c722b */ /* 0x000fd0000000000a */
[----:B------:R-:W-:-:S08]  /*0510*/  DFMA R10, -R8, R12, 1 ;  /* 0x3ff00000080a742b */ /* 0x000fd0000000010c */
[----:B------:R-:W-:-:S08]  /*0520*/  DFMA R10, R12, R10, R12 ;  /* 0x0000000a0c0a722b */ /* 0x000fd0000000000c */
[----:B------:R-:W-:-:S08]  /*0530*/  DMUL R10, R10, 2.2250738585072013831e-308 ;  /* 0x001000000a0a7828 */ /* 0x000fd00000000000 */
[----:B------:R-:W-:-:S08]  /*0540*/  DFMA R6, -R6, R10, 1 ;  /* 0x3ff000000606742b */ /* 0x000fd0000000010a */
[----:B------:R-:W-:-:S08]  /*0550*/  DFMA R6, R6, R6, R6 ;  /* 0x000000060606722b */ /* 0x000fd00000000006 */
[----:B------:R-:W-:Y:S01]  /*0560*/  DFMA R8, R10, R6, R10 ;  /* 0x000000060a08722b */ /* 0x000fe2000000000a */
[----:B------:R-:W-:Y:S10]  /*0570*/  BRA `(.L_x_51) ;  /* 0x0000000000307947 */ /* 0x000ff40003800000 */
.L_x_52:
[----:B------:R-:W-:Y:S01]  /*0580*/  DMUL R6, R6, 8.11296384146066816958e+31 ;  /* 0x4690000006067828 */ /* 0x000fe20000000000 */
[----:B------:R-:W-:-:S05]  /*0590*/  IMAD.MOV.U32 R8, RZ, RZ, R10 ;  /* 0x000000ffff087224 */ /* 0x000fca00078e000a */
[----:B------:R-:W0:Y:S02]  /*05a0*/  MUFU.RCP64H R9, R7 ;  /* 0x0000000700097308 */ /* 0x000e240000001800 */
[----:B0-----:R-:W-:-:S08]  /*05b0*/  DFMA R10, -R6, R8, 1 ;  /* 0x3ff00000060a742b */ /* 0x001fd00000000108 */
[----:B------:R-:W-:-:S08]  /*05c0*/  DFMA R10, R10, R10, R10 ;  /* 0x0000000a0a0a722b */ /* 0x000fd0000000000a */
[----:B------:R-:W-:-:S08]  /*05d0*/  DFMA R10, R8, R10, R8 ;  /* 0x0000000a080a722b */ /* 0x000fd00000000008 */
[----:B------:R-:W-:-:S08]  /*05e0*/  DFMA R8, -R6, R10, 1 ;  /* 0x3ff000000608742b */ /* 0x000fd0000000010a */
[----:B------:R-:W-:-:S08]  /*05f0*/  DFMA R8, R10, R8, R10 ;  /* 0x000000080a08722b */ /* 0x000fd0000000000a */
[----:B------:R-:W-:Y:S01]  /*0600*/  DMUL R8, R8, 8.11296384146066816958e+31 ;  /* 0x4690000008087828 */ /* 0x000fe20000000000 */
[----:B------:R-:W-:Y:S10]  /*0610*/  BRA `(.L_x_51) ;  /* 0x0000000000087947 */ /* 0x000ff40003800000 */
.L_x_50:
[----:B------:R-:W-:Y:S01]  /*0620*/  LOP3.LUT R9, R7, 0x80000, RZ, 0xfc, !PT ;  /* 0x0008000007097812 */ /* 0x000fe200078efcff */
[----:B------:R-:W-:-:S07]  /*0630*/  IMAD.MOV.U32 R8, RZ, RZ, R6 ;  /* 0x000000ffff087224 */ /* 0x000fce00078e0006 */
.L_x_51:
[----:B------:R-:W-:Y:S05]  /*0640*/  BSYNC.RECONVERGENT B2 ;  /* 0x0000000000027941 */ /* 0x000fea0003800200 */
.L_x_49:
[----:B------:R-:W-:-:S04]  /*0650*/  MOV R5, 0x0 ;  /* 0x0000000000057802 */ /* 0x000fc80000000f00 */
[----:B------:R-:W-:Y:S05]  /*0660*/  RET.REL.NODEC R4 `(_Z20computeStieltjesDiffPdj) ;  /* 0xfffffff804647950 */ /* 0x000fea0003c3ffff */
.L_x_53:
        /* <DEDUP_REMOVED lines=9> */
.L_x_74:


//--------------------- .text._Z11computeGCDsPiiS_ --------------------------
	.section	.text._Z11computeGCDsPiiS_,"ax",@progbits
	.align	128
        .global         _Z11computeGCDsPiiS_
        .type           _Z11computeGCDsPiiS_,@function
        .size           _Z11computeGCDsPiiS_,(.L_x_87 - _Z11computeGCDsPiiS_)
        .other          _Z11computeGCDsPiiS_,@"STO_CUDA_ENTRY STV_DEFAULT"
_Z11computeGCDsPiiS_:
.text._Z11computeGCDsPiiS_:
[----:B------:R-:W-:Y:S01]  /*0000*/  LDC R1, c[0x0][0x37c] ;  /* 0x0000df00ff017b82 */ /* 0x000fe20000000800 */
[----:B------:R-:W0:Y:S07]  /*0010*/  S2R R3, SR_TID.X ;  /* 0x0000000000037919 */ /* 0x000e2e0000002100 */
[----:B------:R-:W0:Y:S01]  /*0020*/  S2UR UR4, SR_CTAID.X ;  /* 0x00000000000479c3 */ /* 0x000e220000002500 */
[----:B------:R-:W1:Y:S07]  /*0030*/  LDCU UR5, c[0x0][0x388] ;  /* 0x00007100ff0577ac */ /* 0x000e6e0008000800 */
[----:B------:R-:W0:Y:S01]  /*0040*/  LDC R0, c[0x0][0x360] ;  /* 0x0000d800ff007b82 */ /* 0x000e220000000800 */
[----:B-1----:R-:W-:Y:S01]  /*0050*/  USHF.R.S32.HI UR6, URZ, 0x1f, UR5 ;  /* 0x0000001fff067899 */ /* 0x002fe20008011405 */
[----:B0-----:R-:W-:-:S05]  /*0060*/  IMAD R0, R0, UR4, R3 ;  /* 0x0000000400007c24 */ /* 0x001fca000f8e0203 */
[----:B------:R-:W-:-:S04]  /*0070*/  ISETP.GE.U32.AND P0, PT, R0, UR5, PT ;  /* 0x0000000500007c0c */ /* 0x000fc8000bf06070 */
[----:B------:R-:W-:-:S13]  /*0080*/  ISETP.GE.U32.AND.EX P0, PT, RZ, UR6, PT, P0 ;  /* 0x00000006ff007c0c */ /* 0x000fda000bf06100 */
[----:B------:R-:W-:Y:S05]  /*0090*/  @P0 EXIT ;  /* 0x000000000000094d */ /* 0x000fea0003800000 */
[----:B------:R-:W0:Y:S01]  /*00a0*/  LDCU.64 UR8, c[0x0][0x380] ;  /* 0x00007000ff0877ac */ /* 0x000e220008000a00 */
[----:B------:R-:W-:-:S04]  /*00b0*/  IADD3 R2, P1, PT, R0, 0x1, RZ ;  /* 0x0000000100027810 */ /* 0x000fc80007f3e0ff */
[----:B------:R-:W-:Y:S01]  /*00c0*/  ISETP.NE.U32.AND P0, PT, R2, UR5, PT ;  /* 0x0000000502007c0c */ /* 0x000fe2000bf05070 */
[----:B------:R-:W-:Y:S01]  /*00d0*/  IMAD.X R3, RZ, RZ, RZ, P1 ;  /* 0x000000ffff037224 */ /* 0x000fe200008e06ff */
[----:B------:R-:W1:Y:S04]  /*00e0*/  LDCU.64 UR4, c[0x0][0x358] ;  /* 0x00006b00ff0477ac */ /* 0x000e680008000a00 */
[----:B------:R-:W-:-:S04]  /*00f0*/  ISETP.NE.AND.EX P0, PT, R3, UR6, PT, P0 ;  /* 0x0000000603007c0c */ /* 0x000fc8000bf05300 */
[----:B------:R-:W-:Y:S02]  /*0100*/  SEL R2, R2, RZ, P0 ;  /* 0x000000ff02027207 */ /* 0x000fe40000000000 */
[----:B------:R-:W-:Y:S02]  /*0110*/  SEL R3, R3, RZ, P0 ;  /* 0x000000ff03037207 */ /* 0x000fe40000000000 */
[----:B0-----:R-:W-:-:S04]  /*0120*/  LEA R4, P0, R2, UR8, 0x2 ;  /* 0x0000000802047c11 */ /* 0x001fc8000f8010ff */
[----:B------:R-:W-:-:S05]  /*0130*/  LEA.HI.X R5, R2, UR9, R3, 0x2, P0 ;  /* 0x0000000902057c11 */ /* 0x000fca00080f1403 */
[----:B-1----:R-:W2:Y:S01]  /*0140*/  LDG.E R4, desc[UR4][R4.64] ;  /* 0x0000000404047981 */ /* 0x002ea2000c1e1900 */
[----:B------:R-:W-:Y:S01]  /*0150*/  IMAD.SHL.U32 R6, R0, 0x4, RZ ;  /* 0x0000000400067824 */ /* 0x000fe200078e00ff */
[----:B------:R-:W-:-:S04]  /*0160*/  SHF.R.U32.HI R8, RZ, 0x1e, R0 ;  /* 0x0000001eff087819 */ /* 0x000fc80000011600 */
[----:B------:R-:W-:-:S04]  /*0170*/  IADD3 R2, P0, PT, R6, UR8, RZ ;  /* 0x0000000806027c10 */ /* 0x000fc8000ff1e0ff */
[----:B------:R-:W-:-:S05]  /*0180*/  IADD3.X R3, PT, PT, R8, UR9, RZ, P0, !PT ;  /* 0x0000000908037c10 */ /* 0x000fca00087fe4ff */
[----:B------:R0:W5:Y:S01]  /*0190*/  LDG.E R7, desc[UR4][R2.64] ;  /* 0x0000000402077981 */ /* 0x000162000c1e1900 */
[----:B------:R-:W-:Y:S01]  /*01a0*/  BSSY.RECONVERGENT B0, `(.L_x_54) ;  /* 0x000001e000007945 */ /* 0x000fe20003800200 */
[----:B--2---:R-:W-:-:S13]  /*01b0*/  ISETP.NE.AND P0, PT, R4, RZ, PT ;  /* 0x000000ff0400720c */ /* 0x004fda0003f05270 */
[----:B0-----:R-:W-:Y:S05]  /*01c0*/  @!P0 BRA `(.L_x_55) ;  /* 0x00000000006c8947 */ /* 0x001fea0003800000 */
.L_x_56:
[-C--:B------:R-:W-:Y:S02]  /*01d0*/  IABS R10, R4.reuse ;  /* 0x00000004000a7213 */ /* 0x080fe40000000000 */
[----:B------:R-:W-:Y:S02]  /*01e0*/  IABS R9, R4 ;  /* 0x0000000400097213 */ /* 0x000fe40000000000 */
[----:B------:R-:W0:Y:S01]  /*01f0*/  I2F.RP R0, R10 ;  /* 0x0000000a00007306 */ /* 0x000e220000209400 */
[----:B-----5:R-:W-:Y:S02]  /*0200*/  ISETP.GE.AND P2, PT, R7, RZ, PT ;  /* 0x000000ff0700720c */ /* 0x020fe40003f46270 */
[----:B------:R-:W-:-:S05]  /*0210*/  IMAD.MOV R9, RZ, RZ, -R9 ;  /* 0x000000ffff097224 */ /* 0x000fca00078e0a09 */
[----:B0-----:R-:W0:Y:S02]  /*0220*/  MUFU.RCP R0, R0 ;  /* 0x0000000000007308 */ /* 0x001e240000001000 */
[----:B0-----:R-:W-:Y:S01]  /*0230*/  VIADD R2, R0, 0xffffffe ;  /* 0x0ffffffe00027836 */ /* 0x001fe20000000000 */
[----:B------:R-:W-:Y:S01]  /*0240*/  IABS R0, R7 ;  /* 0x0000000700007213 */ /* 0x000fe20000000000 */
[----:B------:R-:W-:-:S04]  /*0250*/  IMAD.MOV.U32 R7, RZ, RZ, R4 ;  /* 0x000000ffff077224 */ /* 0x000fc800078e0004 */
[----:B------:R0:W1:Y:S02]  /*0260*/  F2I.FTZ.U32.TRUNC.NTZ R3, R2 ;  /* 0x0000000200037305 */ /* 0x000064000021f000 */
[----:B0-----:R-:W-:Y:S02]  /*0270*/  IMAD.MOV.U32 R2, RZ, RZ, RZ ;  /* 0x000000ffff027224 */ /* 0x001fe400078e00ff */
        /* <DEDUP_REMOVED lines=10> */
[----:B------:R-:W-:-:S04]  /*0320*/  @!P1 IMAD.IADD R3, R3, 0x1, -R10 ;  /* 0x0000000103039824 */ /* 0x000fc800078e0a0a */
[----:B------:R-:W-:Y:S01]  /*0330*/  @!P2 IMAD.MOV R3, RZ, RZ, -R3 ;  /* 0x000000ffff03a224 */ /* 0x000fe200078e0a03 */
[----:B------:R-:W-:-:S04]  /*0340*/  @!P0 LOP3.LUT R3, RZ, R4, RZ, 0x33, !PT ;  /* 0x00000004ff038212 */ /* 0x000fc800078e33ff */
[----:B------:R-:W-:Y:S01]  /*0350*/  ISETP.NE.AND P0, PT, R3, RZ, PT ;  /* 0x000000ff0300720c */ /* 0x000fe20003f05270 */
[----:B------:R-:W-:-:S12]  /*0360*/  IMAD.MOV.U32 R4, RZ, RZ, R3 ;  /* 0x000000ffff047224 */ /* 0x000fd800078e0003 */
[----:B------:R-:W-:Y:S05]  /*0370*/  @P0 BRA `(.L_x_56) ;  /* 0xfffffffc00940947 */ /* 0x000fea000383ffff */
.L_x_55:
[----:B------:R-:W-:Y:S05]  /*0380*/  BSYNC.RECONVERGENT B0 ;  /* 0x0000000000007941 */ /* 0x000fea0003800200 */
.L_x_54:
[----:B------:R-:W0:Y:S02]  /*0390*/  LDCU.64 UR6, c[0x0][0x390] ;  /* 0x00007200ff0677ac */ /* 0x000e240008000a00 */
[----:B0-----:R-:W-:-:S04]  /*03a0*/  IADD3 R2, P0, PT, R6, UR6, RZ ;  /* 0x0000000606027c10 */ /* 0x001fc8000ff1e0ff */
[----:B------:R-:W-:-:S05]  /*03b0*/  IADD3.X R3, PT, PT, R8, UR7, RZ, P0, !PT ;  /* 0x0000000708037c10 */ /* 0x000fca00087fe4ff */
[----:B-----5:R-:W-:Y:S01]  /*03c0*/  STG.E desc[UR4][R2.64], R7 ;  /* 0x0000000702007986 */ /* 0x020fe2000c101904 */
[----:B------:R-:W-:Y:S05]  /*03d0*/  EXIT ;  /* 0x000000000000794d */ /* 0x000fea0003800000 */
.L_x_57:
        /* <DEDUP_REMOVED lines=10> */
.L_x_87:


//--------------------- .text._Z10findPrimesyyPb  --------------------------
	.section	.text._Z10findPrimesyyPb,"ax",@progbits
	.align	128
        .global         _Z10findPrimesyyPb
        .type           _Z10findPrimesyyPb,@function
        .size           _Z10findPrimesyyPb,(.L_x_75 - _Z10findPrimesyyPb)
        .other          _Z10findPrimesyyPb,@"STO_CUDA_ENTRY STV_DEFAULT"
_Z10findPrimesyyPb:
.text._Z10findPrimesyyPb:
[----:B------:R-:W-:Y:S01]  /*0000*/  LDC R1, c[0x0][0x37c] ;  /* 0x0000df00ff017b82 */ /* 0x000fe20000000800 */
[----:B------:R-:W0:Y:S07]  /*0010*/  S2R R3, SR_TID.X ;  /* 0x0000000000037919 */ /* 0x000e2e0000002100 */
[----:B------:R-:W0:Y:S01]  /*0020*/  S2UR UR5, SR_CTAID.X ;  /* 0x00000000000579c3 */ /* 0x000e220000002500 */
[----:B------:R-:W1:Y:S07]  /*0030*/  LDCU.128 UR8, c[0x0][0x380] ;  /* 0x00007000ff0877ac */ /* 0x000e6e0008000c00 */
[----:B------:R-:W0:Y:S01]  /*0040*/  LDC R0, c[0x0][0x360] ;  /* 0x0000d800ff007b82 */ /* 0x000e220000000800 */
[----:B-1----:R-:W-:Y:S01]  /*0050*/  UIADD3 UR4, UP0, UPT, UR10, -UR8, URZ ;  /* 0x800000080a047290 */ /* 0x002fe2000ff1e0ff */
[----:B0-----:R-:W-:-:S03]  /*0060*/  IMAD R0, R0, UR5, R3 ;  /* 0x0000000500007c24 */ /* 0x001fc6000f8e0203 */
[----:B------:R-:W-:Y:S02]  /*0070*/  UIADD3.X UR5, UPT, UPT, UR11, ~UR9, URZ, UP0, !UPT ;  /* 0x800000090b057290 */ /* 0x000fe400087fe4ff */
[----:B------:R-:W-:-:S04]  /*0080*/  ISETP.LT.U32.AND P0, PT, R0, UR4, PT ;  /* 0x0000000400007c0c */ /* 0x000fc8000bf01070 */
[----:B------:R-:W-:-:S05]  /*0090*/  IMAD.U32 R2, RZ, RZ, UR5 ;  /* 0x00000005ff027e24 */ /* 0x000fca000f8e00ff */
[----:B------:R-:W-:-:S13]  /*00a0*/  ISETP.GT.U32.AND.EX P0, PT, R2, RZ, PT, P0 ;  /* 0x000000ff0200720c */ /* 0x000fda0003f04100 */
[----:B------:R-:W-:Y:S05]  /*00b0*/  @!P0 EXIT ;  /* 0x000000000000894d */ /* 0x000fea0003800000 */
[----:B------:R-:W-:Y:S01]  /*00c0*/  IADD3 R9, P0, PT, R0, UR8, RZ ;  /* 0x0000000800097c10 */ /* 0x000fe2000ff1e0ff */
[----:B------:R-:W0:Y:S01]  /*00d0*/  LDCU.64 UR4, c[0x0][0x358] ;  /* 0x00006b00ff0477ac */ /* 0x000e220008000a00 */
[----:B------:R-:W-:Y:S01]  /*00e0*/  BSSY.RECONVERGENT B0, `(.L_x_58) ;  /* 0x0000068000007945 */ /* 0x000fe20003800200 */
[----:B------:R-:W-:Y:S02]  /*00f0*/  PRMT R6, RZ, 0x7610, R6 ;  /* 0x00007610ff067816 */ /* 0x000fe40000000006 */
[----:B------:R-:W-:Y:S01]  /*0100*/  IMAD.X R10, RZ, RZ, UR9, P0 ;  /* 0x00000009ff0a7e24 */ /* 0x000fe200080e06ff */
[----:B------:R-:W-:-:S04]  /*0110*/  ISETP.GE.U32.AND P0, PT, R9, 0x2, PT ;  /* 0x000000020900780c */ /* 0x000fc80003f06070 */
[----:B------:R-:W-:-:S13]  /*0120*/  ISETP.GE.U32.AND.EX P0, PT, R10, RZ, PT, P0 ;  /* 0x000000ff0a00720c */ /* 0x000fda0003f06100 */
[----:B0-----:R-:W-:Y:S05]  /*0130*/  @!P0 BRA `(.L_x_59) ;  /* 0x0000000400888947 */ /* 0x001fea0003800000 */
[----:B------:R-:W-:Y:S01]  /*0140*/  ISETP.GE.U32.AND P0, PT, R9, 0x4, PT ;  /* 0x000000040900780c */ /* 0x000fe20003f06070 */
[----:B------:R-:W-:-:S03]  /*0150*/  IMAD.MOV.U32 R6, RZ, RZ, 0x1 ;  /* 0x00000001ff067424 */ /* 0x000fc600078e00ff */
[----:B------:R-:W-:-:S13]  /*0160*/  ISETP.GE.U32.AND.EX P0, PT, R10, RZ, PT, P0 ;  /* 0x000000ff0a00720c */ /* 0x000fda0003f06100 */
[----:B------:R-:W-:Y:S05]  /*0170*/  @!P0 BRA `(.L_x_59) ;  /* 0x0000000400788947 */ /* 0x000fea0003800000 */
[----:B------:R-:W-:Y:S01]  /*0180*/  IMAD R4, R10, -0x55555555, RZ ;  /* 0xaaaaaaab0a047824 */ /* 0x000fe200078e02ff */
[----:B------:R-:W-:Y:S01]  /*0190*/  PRMT R6, RZ, 0x7610, R6 ;  /* 0x00007610ff067816 */ /* 0x000fe20000000006 */
[----:B------:R-:W-:-:S04]  /*01a0*/  IMAD.WIDE.U32 R2, R9, -0x55555555, RZ ;  /* 0xaaaaaaab09027825 */ /* 0x000fc800078e00ff */
[C---:B------:R-:W-:Y:S01]  /*01b0*/  IMAD R5, R9.reuse, -0x55555556, R4 ;  /* 0xaaaaaaaa09057824 */ /* 0x040fe200078e0204 */
[----:B------:R-:W-:Y:S02]  /*01c0*/  ISETP.GE.U32.AND P0, PT, R2, 0x55555556, PT ;  /* 0x555555560200780c */ /* 0x000fe40003f06070 */
[----:B------:R-:W-:Y:S01]  /*01d0*/  LOP3.LUT R4, R9, 0x1, RZ, 0xc0, !PT ;  /* 0x0000000109047812 */ /* 0x000fe200078ec0ff */
[----:B------:R-:W-:-:S03]  /*01e0*/  IMAD.IADD R2, R3, 0x1, R5 ;  /* 0x0000000103027824 */ /* 0x000fc600078e0205 */
[----:B------:R-:W-:Y:S02]  /*01f0*/  ISETP.NE.U32.AND P1, PT, R4, 0x1, PT ;  /* 0x000000010400780c */ /* 0x000fe40003f25070 */
[----:B------:R-:W-:-:S04]  /*0200*/  ISETP.GE.U32.AND.EX P0, PT, R2, 0x55555555, PT, P0 ;  /* 0x555555550200780c */ /* 0x000fc80003f06100 */
[----:B------:R-:W-:-:S13]  /*0210*/  ISETP.NE.U32.OR.EX P0, PT, RZ, RZ, !P0, P1 ;  /* 0x000000ffff00720c */ /* 0x000fda0004705510 */
[----:B------:R-:W-:Y:S05]  /*0220*/  @P0 BRA `(.L_x_59) ;  /* 0x00000004004c0947 */ /* 0x000fea0003800000 */
[----:B------:R-:W-:Y:S01]  /*0230*/  ISETP.GE.U32.AND P0, PT, R9, 0x19, PT ;  /* 0x000000190900780c */ /* 0x000fe20003f06070 */
[----:B------:R-:W-:-:S03]  /*0240*/  IMAD.MOV.U32 R6, RZ, RZ, 0x1 ;  /* 0x00000001ff067424 */ /* 0x000fc600078e00ff */
[----:B------:R-:W-:-:S13]  /*0250*/  ISETP.GE.U32.AND.EX P0, PT, R10, RZ, PT, P0 ;  /* 0x000000ff0a00720c */ /* 0x000fda0003f06100 */
[----:B------:R-:W-:Y:S05]  /*0260*/  @!P0 BRA `(.L_x_59) ;  /* 0x00000004003c8947 */ /* 0x000fea0003800000 */
[----:B------:R-:W-:Y:S02]  /*0270*/  HFMA2 R4, -RZ, RZ, 0, 2.98023223876953125e-07 ;  /* 0x00000005ff047431 */ /* 0x000fe400000001ff */
[----:B------:R-:W-:-:S07]  /*0280*/  IMAD.MOV.U32 R5, RZ, RZ, RZ ;  /* 0x000000ffff057224 */ /* 0x000fce00078e00ff */
.L_x_66:
[----:B------:R-:W-:Y:S01]  /*0290*/  LOP3.LUT R2, R10, R5, RZ, 0xfc, !PT ;  /* 0x000000050a027212 */ /* 0x000fe200078efcff */
[----:B------:R-:W-:Y:S03]  /*02a0*/  BSSY.RECONVERGENT B1, `(.L_x_60) ;  /* 0x000001d000017945 */ /* 0x000fe60003800200 */
[----:B------:R-:W-:-:S13]  /*02b0*/  ISETP.NE.U32.AND P0, PT, R2, RZ, PT ;  /* 0x000000ff0200720c */ /* 0x000fda0003f05070 */
[----:B------:R-:W-:Y:S05]  /*02c0*/  @P0 BRA `(.L_x_61) ;  /* 0x0000000000500947 */ /* 0x000fea0003800000 */
[----:B------:R-:W0:Y:S01]  /*02d0*/  I2F.U32.RP R6, R4 ;  /* 0x0000000400067306 */ /* 0x000e220000209000 */
[----:B------:R-:W-:-:S07]  /*02e0*/  ISETP.NE.U32.AND P1, PT, R4, RZ, PT ;  /* 0x000000ff0400720c */ /* 0x000fce0003f25070 */
[----:B0-----:R-:W0:Y:S02]  /*02f0*/  MUFU.RCP R6, R6 ;  /* 0x0000000600067308 */ /* 0x001e240000001000 */
[----:B0-----:R-:W-:-:S06]  /*0300*/  VIADD R2, R6, 0xffffffe ;  /* 0x0ffffffe06027836 */ /* 0x001fcc0000000000 */
[----:B------:R0:W1:Y:S02]  /*0310*/  F2I.FTZ.U32.TRUNC.NTZ R3, R2 ;  /* 0x0000000200037305 */ /* 0x000064000021f000 */
[----:B0-----:R-:W-:Y:S02]  /*0320*/  IMAD.MOV.U32 R2, RZ, RZ, RZ ;  /* 0x000000ffff027224 */ /* 0x001fe400078e00ff */
[----:B-1----:R-:W-:-:S04]  /*0330*/  IMAD.MOV R7, RZ, RZ, -R3 ;  /* 0x000000ffff077224 */ /* 0x002fc800078e0a03 */
[----:B------:R-:W-:-:S04]  /*0340*/  IMAD R7, R7, R4, RZ ;  /* 0x0000000407077224 */ /* 0x000fc800078e02ff */
[----:B------:R-:W-:-:S06]  /*0350*/  IMAD.HI.U32 R8, R3, R7, R2 ;  /* 0x0000000703087227 */ /* 0x000fcc00078e0002 */
[----:B------:R-:W-:-:S05]  /*0360*/  IMAD.HI.U32 R8, R8, R9, RZ ;  /* 0x0000000908087227 */ /* 0x000fca00078e00ff */
[----:B------:R-:W-:-:S05]  /*0370*/  IADD3 R8, PT, PT, -R8, RZ, RZ ;  /* 0x000000ff08087210 */ /* 0x000fca0007ffe1ff */
[----:B------:R-:W-:-:S05]  /*0380*/  IMAD R3, R4, R8, R9 ;  /* 0x0000000804037224 */ /* 0x000fca00078e0209 */
[----:B------:R-:W-:-:S13]  /*0390*/  ISETP.GE.U32.AND P0, PT, R3, R4, PT ;  /* 0x000000040300720c */ /* 0x000fda0003f06070 */
[----:B------:R-:W-:-:S05]  /*03a0*/  @P0 IMAD.IADD R3, R3, 0x1, -R4 ;  /* 0x0000000103030824 */ /* 0x000fca00078e0a04 */
[----:B------:R-:W-:-:S13]  /*03b0*/  ISETP.GE.U32.AND P0, PT, R3, R4, PT ;  /* 0x000000040300720c */ /* 0x000fda0003f06070 */
[----:B------:R-:W-:Y:S01]  /*03c0*/  @P0 IMAD.IADD R3, R3, 0x1, -R4 ;  /* 0x0000000103030824 */ /* 0x000fe200078e0a04 */
[----:B------:R-:W-:-:S04]  /*03d0*/  @!P1 LOP3.LUT R3, RZ, R4, RZ, 0x33, !PT ;  /* 0x00000004ff039212 */ /* 0x000fc800078e33ff */
[----:B------:R-:W-:-:S04]  /*03e0*/  ISETP.NE.U32.AND P0, PT, R3, RZ, PT ;  /* 0x000000ff0300720c */ /* 0x000fc80003f05070 */
[----:B------:R-:W-:Y:S01]  /*03f0*/  ISETP.NE.AND.EX P0, PT, RZ, RZ, PT, P0 ;  /* 0x000000ffff00720c */ /* 0x000fe20003f05300 */
[----:B------:R-:W-:-:S12]  /*0400*/  BRA `(.L_x_62) ;  /* 0x0000000000187947 */ /* 0x000fd80003800000 */
.L_x_61:
[----:B------:R-:W-:Y:S01]  /*0410*/  IMAD.MOV.U32 R8, RZ, RZ, R4 ;  /* 0x000000ffff087224 */ /* 0x000fe200078e0004 */
[----:B------:R-:W-:Y:S01]  /*0420*/  MOV R6, 0x450 ;  /* 0x0000045000067802 */ /* 0x000fe20000000f00 */
[----:B------:R-:W-:-:S07]  /*0430*/  IMAD.MOV.U32 R7, RZ, RZ, R5 ;  /* 0x000000ffff077224 */ /* 0x000fce00078e0005 */
[----:B------:R-:W-:Y:S05]  /*0440*/  CALL.REL.NOINC `($__internal_6_$__cuda_sm20_rem_u64) ;  /* 0x0000000000dc7944 */ /* 0x000fea0003c00000 */
[----:B------:R-:W-:-:S04]  /*0450*/  ISETP.NE.U32.AND P0, PT, R2, RZ, PT ;  /* 0x000000ff0200720c */ /* 0x000fc80003f05070 */
[----:B------:R-:W-:-:S13]  /*0460*/  ISETP.NE.AND.EX P0, PT, R3, RZ, PT, P0 ;  /* 0x000000ff0300720c */ /* 0x000fda0003f05300 */
.L_x_62:
[----:B------:R-:W-:Y:S05]  /*0470*/  BSYNC.RECONVERGENT B1 ;  /* 0x0000000000017941 */ /* 0x000fea0003800200 */
.L_x_60:
[----:B------:R-:W-:Y:S01]  /*0480*/  PRMT R6, RZ, 0x7610, R6 ;  /* 0x00007610ff067816 */ /* 0x000fe20000000006 */
[----:B------:R-:W-:Y:S06]  /*0490*/  @!P0 BRA `(.L_x_59) ;  /* 0x0000000000b08947 */ /* 0x000fec0003800000 */
[----:B------:R-:W-:Y:S01]  /*04a0*/  IADD3 R12, P0, PT, R4, 0x2, RZ ;  /* 0x00000002040c7810 */ /* 0x000fe20007f1e0ff */
[----:B------:R-:W-:Y:S03]  /*04b0*/  BSSY.RECONVERGENT B1, `(.L_x_63) ;  /* 0x000001e000017945 */ /* 0x000fe60003800200 */
[----:B------:R-:W-:-:S04]  /*04c0*/  IADD3.X R7, PT, PT, RZ, R5, RZ, P0, !PT ;  /* 0x00000005ff077210 */ /* 0x000fc800007fe4ff */
[----:B------:R-:W-:-:S04]  /*04d0*/  LOP3.LUT R2, R10, R7, RZ, 0xfc, !PT ;  /* 0x000000070a027212 */ /* 0x000fc800078efcff */
        /* <DEDUP_REMOVED lines=11> */
[----:B------:R-:W-:-:S04]  /*0590*/  IMAD.HI.U32 R8, R8, R9, RZ ;  /* 0x0000000908087227 */ /* 0x000fc800078e00ff */
[----:B------:R-:W-:-:S04]  /*05a0*/  IMAD.MOV R8, RZ, RZ, -R8 ;  /* 0x000000ffff087224 */ /* 0x000fc800078e0a08 */
[----:B------:R-:W-:-:S05]  /*05b0*/  IMAD R3, R12, R8, R9 ;  /* 0x000000080c037224 */ /* 0x000fca00078e0209 */
[----:B------:R-:W-:-:S13]  /*05c0*/  ISETP.GE.U32.AND P0, PT, R3, R12, PT ;  /* 0x0000000c0300720c */ /* 0x000fda0003f06070 */
[----:B------:R-:W-:-:S04]  /*05d0*/  @P0 IADD3 R3, PT, PT, R3, -R12, RZ ;  /* 0x8000000c03030210 */ /* 0x000fc80007ffe0ff */
[----:B------:R-:W-:-:S13]  /*05e0*/  ISETP.GE.U32.AND P0, PT, R3, R12, PT ;  /* 0x0000000c0300720c */ /* 0x000fda0003f06070 */
[----:B------:R-:W-:Y:S01]  /*05f0*/  @P0 IMAD.IADD R3, R3, 0x1, -R12 ;  /* 0x0000000103030824 */ /* 0x000fe200078e0a0c */
[----:B------:R-:W-:-:S04]  /*0600*/  @!P1 LOP3.LUT R3, RZ, R12, RZ, 0x33, !PT ;  /* 0x0000000cff039212 */ /* 0x000fc800078e33ff */
[----:B------:R-:W-:-:S04]  /*0610*/  ISETP.NE.U32.AND P0, PT, R3, RZ, PT ;  /* 0x000000ff0300720c */ /* 0x000fc80003f05070 */
[----:B------:R-:W-:Y:S01]  /*0620*/  ISETP.NE.AND.EX P0, PT, RZ, RZ, PT, P0 ;  /* 0x000000ffff00720c */ /* 0x000fe20003f05300 */
[----:B------:R-:W-:-:S12]  /*0630*/  BRA `(.L_x_65) ;  /* 0x0000000000147947 */ /* 0x000fd80003800000 */
.L_x_64:
[----:B------:R-:W-:Y:S01]  /*0640*/  IMAD.MOV.U32 R8, RZ, RZ, R12 ;  /* 0x000000ffff087224 */ /* 0x000fe200078e000c */
[----:B------:R-:W-:-:S07]  /*0650*/  MOV R6, 0x670 ;  /* 0x0000067000067802 */ /* 0x000fce0000000f00 */
[----:B------:R-:W-:Y:S05]  /*0660*/  CALL.REL.NOINC `($__internal_6_$__cuda_sm20_rem_u64) ;  /* 0x0000000000547944 */ /* 0x000fea0003c00000 */
[----:B------:R-:W-:-:S04]  /*0670*/  ISETP.NE.U32.AND P0, PT, R2, RZ, PT ;  /* 0x000000ff0200720c */ /* 0x000fc80003f05070 */
[----:B------:R-:W-:-:S13]  /*0680*/  ISETP.NE.AND.EX P0, PT, R3, RZ, PT, P0 ;  /* 0x000000ff0300720c */ /* 0x000fda0003f05300 */
.L_x_65:
[----:B------:R-:W-:Y:S05]  /*0690*/  BSYNC.RECONVERGENT B1 ;  /* 0x0000000000017941 */ /* 0x000fea0003800200 */
.L_x_63:
[----:B------:R-:W-:Y:S01]  /*06a0*/  PRMT R6, RZ, 0x7610, R6 ;  /* 0x00007610ff067816 */ /* 0x000fe20000000006 */
[----:B------:R-:W-:Y:S06]  /*06b0*/  @!P0 BRA `(.L_x_59) ;  /* 0x0000000000288947 */ /* 0x000fec0003800000 */
[----:B------:R-:W-:-:S05]  /*06c0*/  IADD3 R4, P0, PT, R4, 0x6, RZ ;  /* 0x0000000604047810 */ /* 0x000fca0007f1e0ff */
[----:B------:R-:W-:Y:S02]  /*06d0*/  IMAD.X R5, RZ, RZ, R5, P0 ;  /* 0x000000ffff057224 */ /* 0x000fe400000e0605 */
[----:B------:R-:W-:-:S04]  /*06e0*/  IMAD.WIDE.U32 R2, R4, R4, RZ ;  /* 0x0000000404027225 */ /* 0x000fc800078e00ff */
[----:B------:R-:W-:Y:S01]  /*06f0*/  IMAD R6, R5, R4, RZ ;  /* 0x0000000405067224 */ /* 0x000fe200078e02ff */
[----:B------:R-:W-:-:S03]  /*0700*/  ISETP.GT.U32.AND P0, PT, R2, R9, PT ;  /* 0x000000090200720c */ /* 0x000fc60003f04070 */
[----:B------:R-:W-:-:S04]  /*0710*/  IMAD R7, R4, R5, R6 ;  /* 0x0000000504077224 */ /* 0x000fc800078e0206 */
[----:B------:R-:W-:-:S05]  /*0720*/  IMAD.IADD R3, R3, 0x1, R7 ;  /* 0x0000000103037824 */ /* 0x000fca00078e0207 */
[----:B------:R-:W-:-:S13]  /*0730*/  ISETP.GT.U32.AND.EX P0, PT, R3, R10, PT, P0 ;  /* 0x0000000a0300720c */ /* 0x000fda0003f04100 */
[----:B------:R-:W-:Y:S05]  /*0740*/  @!P0 BRA `(.L_x_66) ;  /* 0xfffffff800d08947 */ /* 0x000fea000383ffff */
[----:B------:R-:W-:-:S07]  /*0750*/  MOV R6, 0x1 ;  /* 0x0000000100067802 */ /* 0x000fce0000000f00 */
.L_x_59:
[----:B------:R-:W-:Y:S05]  /*0760*/  BSYNC.RECONVERGENT B0 ;  /* 0x0000000000007941 */ /* 0x000fea0003800200 */
.L_x_58:
[----:B------:R-:W0:Y:S02]  /*0770*/  LDCU.64 UR6, c[0x0][0x390] ;  /* 0x00007200ff0677ac */ /* 0x000e240008000a00 */
[----:B0-----:R-:W-:-:S05]  /*0780*/  IADD3 R2, P0, PT, R0, UR6, RZ ;  /* 0x0000000600027c10 */ /* 0x001fca000ff1e0ff */
[----:B------:R-:W-:-:S05]  /*0790*/  IMAD.X R3, RZ, RZ, UR7, P0 ;  /* 0x00000007ff037e24 */ /* 0x000fca00080e06ff */
[----:B------:R-:W-:Y:S01]  /*07a0*/  STG.E.U8 desc[UR4][R2.64], R6 ;  /* 0x0000000602007986 */ /* 0x000fe2000c101104 */
[----:B------:R-:W-:Y:S05]  /*07b0*/  EXIT ;  /* 0x000000000000794d */ /* 0x000fea0003800000 */
        .weak           $__internal_6_$__cuda_sm20_rem_u64
        .type           $__internal_6_$__cuda_sm20_rem_u64,@function
        .size           $__internal_6_$__cuda_sm20_rem_u64,(.L_x_75 - $__internal_6_$__cuda_sm20_rem_u64)
$__internal_6_$__cuda_sm20_rem_u64:
[----:B------:R-:W-:Y:S02]  /*07c0*/  IMAD.MOV.U32 R14, RZ, RZ, R8 ;  /* 0x000000ffff0e7224 */ /* 0x000fe400078e0008 */
[----:B------:R-:W-:-:S04]  /*07d0*/  IMAD.MOV.U32 R15, RZ, RZ, R7 ;  /* 0x000000ffff0f7224 */ /* 0x000fc800078e0007 */
        /* <DEDUP_REMOVED lines=8> */
[----:B------:R-:W-:-:S03]  /*0860*/  IMAD.HI.U32 R12, R2, R17, RZ ;  /* 0x00000011020c7227 */ /* 0x000fc600078e00ff */
[----:B------:R-:W-:Y:S01]  /*0870*/  IADD3.X R19, PT, PT, RZ, ~R13, RZ, P0, !PT ;  /* 0x8000000dff137210 */ /* 0x000fe200007fe4ff */
[----:B------:R-:W-:-:S04]  /*0880*/  IMAD.MOV.U32 R13, RZ, RZ, R2 ;  /* 0x000000ffff0d7224 */ /* 0x000fc800078e0002 */
[----:B------:R-:W-:-:S04]  /*0890*/  IMAD.WIDE.U32 R12, P0, R2, R19, R12 ;  /* 0x00000013020c7225 */ /* 0x000fc8000780000c */
[C---:B------:R-:W-:Y:S02]  /*08a0*/  IMAD R15, R3.reuse, R19, RZ ;  /* 0x00000013030f7224 */ /* 0x040fe400078e02ff */
[----:B------:R-:W-:-:S04]  /*08b0*/  IMAD.HI.U32 R12, P1, R3, R17, R12 ;  /* 0x00000011030c7227 */ /* 0x000fc8000782000c */
[----:B------:R-:W-:Y:S01]  /*08c0*/  IMAD.HI.U32 R11, R3, R19, RZ ;  /* 0x00000013030b7227 */ /* 0x000fe200078e00ff */
[----:B------:R-:W-:-:S03]  /*08d0*/  IADD3 R13, P2, PT, R15, R12, RZ ;  /* 0x0000000c0f0d7210 */ /* 0x000fc60007f5e0ff */
[----:B------:R-:W-:Y:S02]  /*08e0*/  IMAD.X R11, R11, 0x1, R3, P0 ;  /* 0x000000010b0b7824 */ /* 0x000fe400000e0603 */
[----:B------:R-:W-:-:S03]  /*08f0*/  IMAD.WIDE.U32 R2, R13, R8, RZ ;  /* 0x000000080d027225 */ /* 0x000fc600078e00ff */
[----:B------:R-:W-:Y:S01]  /*0900*/  IADD3.X R11, PT, PT, RZ, RZ, R11, P2, P1 ;  /* 0x000000ffff0b7210 */ /* 0x000fe200017e240b */
        /* <DEDUP_REMOVED lines=21> */
[----:B------:R-:W-:Y:S02]  /*0a60*/  IMAD.X R11, RZ, RZ, R11, P1 ;  /* 0x000000ffff0b7224 */ /* 0x000fe400008e060b */
        /* <DEDUP_REMOVED lines=15> */
[----:B------:R-:W-:Y:S01]  /*0b60*/  ISETP.NE.AND.EX P1, PT, R7, RZ, PT, P1 ;  /* 0x000000ff0700720c */ /* 0x000fe20003f25310 */
[----:B------:R-:W-:Y:S01]  /*0b70*/  IMAD.MOV.U32 R7, RZ, RZ, 0x0 ;  /* 0x00000000ff077424 */ /* 0x000fe200078e00ff */
[----:B------:R-:W-:Y:S02]  /*0b80*/  SEL R2, R2, R11, P0 ;  /* 0x0000000b02027207 */ /* 0x000fe40000000000 */
[----:B------:R-:W-:Y:S02]  /*0b90*/  SEL R3, R3, R12, P0 ;  /* 0x0000000c03037207 */ /* 0x000fe40000000000 */
[----:B------:R-:W-:-:S02]  /*0ba0*/  SEL R2, R2, 0xffffffff, P1 ;  /* 0xffffffff02027807 */ /* 0x000fc40000800000 */
[----:B------:R-:W-:Y:S01]  /*0bb0*/  SEL R3, R3, 0xffffffff, P1 ;  /* 0xffffffff03037807 */ /* 0x000fe20000800000 */
[----:B------:R-:W-:Y:S06]  /*0bc0*/  RET.REL.NODEC R6 `(_Z10findPrimesyyPb) ;  /* 0xfffffff4060c7950 */ /* 0x000fec0003c3ffff */
.L_x_67:
        /* <DEDUP_REMOVED lines=11> */
.L_x_75:


//--------------------- .nv.shared.reserved.0     --------------------------
	.section	.nv.shared.reserved.0,"aw",@nobits
	.weak		__nv_reservedSMEM_offset_0_alias
	.size		__nv_reservedSMEM_offset_0_alias, 0, 64
	.other		__nv_reservedSMEM_offset_0_alias,@"STO_CUDA_RESERVED_SHARED STV_DEFAULT"
__nv_reservedSMEM_offset_0_alias:
	.zero		0
	.zero		64


//--------------------- .nv.constant0._Z16computePowerModsPyjjyS_ --------------------------
	.section	.nv.constant0._Z16computePowerModsPyjjyS_,"a",@progbits
	.sectionflags	@""
	.align	4
.nv.constant0._Z16computePowerModsPyjjyS_:
	.zero		928


//--------------------- .nv.constant0._Z22computeStieltjesRatiosPdjS_ --------------------------
	.section	.nv.constant0._Z22computeStieltjesRatiosPdjS_,"a",@progbits
	.sectionflags	@""
	.align	4
.nv.constant0._Z22computeStieltjesRatiosPdjS_:
	.zero		920


//--------------------- .nv.constant0._Z16filterDivisiblesPyjjPb --------------------------
	.section	.nv.constant0._Z16filterDivisiblesPyjjPb,"a",@progbits
	.sectionflags	@""
	.align	4
.nv.constant0._Z16filterDivisiblesPyjjPb:
	.zero		920


//--------------------- .nv.constant0._Z11computeLCMsPyjS_ --------------------------
	.section	.nv.constant0._Z11computeLCMsPyjS_,"a",@progbits
	.sectionflags	@""
	.align	4
.nv.constant0._Z11computeLCMsPyjS_:
	.zero		920


//--------------------- .nv.constant0._Z11filterEvensPyjPb --------------------------
	.section	.nv.constant0._Z11filterEvensPyjPb,"a",@progbits
	.sectionflags	@""
	.align	4
.nv.constant0._Z11filterEvensPyjPb:
	.zero		920


//--------------------- .nv.constant0._Z18computeSumOfPrimesPyjS_ --------------------------
	.section	.nv.constant0._Z18computeSumOfPrimesPyjS_,"a",@progbits
	.sectionflags	@""
	.align	4
.nv.constant0._Z18computeSumOfPrimesPyjS_:
	.zero		920


//--------------------- .nv.constant0._Z27computeStieltjesDifferencesPdjS_ --------------------------
	.section	.nv.constant0._Z27computeStieltjesDifferencesPdjS_,"a",@progbits
	.sectionflags	@""
	.align	4
.nv.constant0._Z27computeStieltjesDifferencesPdjS_:
	.zero		920


//--------------------- .nv.constant0._Z20computePrimeProductsPyjS_ --------------------------
	.section	.nv.constant0._Z20computePrimeProductsPyjS_,"a",@progbits
	.sectionflags	@""
	.align	4
.nv.constant0._Z20computePrimeProductsPyjS_:
	.zero		920


//--------------------- .nv.constant0._Z17computeFactorialsPjjPy --------------------------
	.section	.nv.constant0._Z17computeFactorialsPjjPy,"a",@progbits
	.sectionflags	@""
	.align	4
.nv.constant0._Z17computeFactorialsPjjPy:
	.zero		920


//--------------------- .nv.constant0._Z26filterDivisibleByStieltjesPyjPdPbj --------------------------
	.section	.nv.constant0._Z26filterDivisibleByStieltjesPyjPdPbj,"a",@progbits
	.sectionflags	@""
	.align	4
.nv.constant0._Z26filterDivisibleByStieltjesPyjPdPbj:
	.zero		932


//--------------------- .nv.constant0._Z20computeStieltjesDiffPdj --------------------------
	.section	.nv.constant0._Z20computeStieltjesDiffPdj,"a",@progbits
	.sectionflags	@""
	.align	4
.nv.constant0._Z20computeStieltjesDiffPdj:
	.zero		908


//--------------------- .nv.constant0._Z11computeGCDsPiiS_ --------------------------
	.section	.nv.constant0._Z11computeGCDsPiiS_,"a",@progbits
	.sectionflags	@""
	.align	4
.nv.constant0._Z11computeGCDsPiiS_:
	.zero		920


//--------------------- .nv.constant0._Z10findPrimesyyPb --------------------------
	.section	.nv.constant0._Z10findPrimesyyPb,"a",@progbits
	.sectionflags	@""
	.align	4
.nv.constant0._Z10findPrimesyyPb:
	.zero		920


//--------------------- SYMBOLS --------------------------

	.type		.nv.reservedSmem.offset0,@object
	.size		.nv.reservedSmem.offset0,0x4
